// auto-generated by cutlass_sweep.gemm — config: {"arch": "sm_90", "cluster_m": 4, "cluster_n": 1, "dtype": "e4m3", "dtype_b": "e4m3", "layout": "nt", "stages": 0, "tile_k": 64, "tile_m": 64, "tile_n": 128}
#include "cutlass/cutlass.h"
#include "cutlass/gemm/collective/collective_builder.hpp"
#include "cutlass/gemm/device/gemm_universal_adapter.h"
#include "cutlass/gemm/kernel/gemm_universal.hpp"
#include "cutlass/epilogue/collective/collective_builder.hpp"

using ElemA = cutlass::float_e4m3_t;
using ElemB = cutlass::float_e4m3_t;
using ElemCD = cutlass::float_e4m3_t;
using Acc  = float;
using TileShape    = cute::Shape<cute::_64, cute::_128, cute::_64>;
using ClusterShape = cute::Shape<cute::_4, cute::_1, cute::_1>;

using CollectiveEpilogue = typename cutlass::epilogue::collective::CollectiveBuilder<
    cutlass::arch::Sm90, cutlass::arch::OpClassTensorOp,
    TileShape, ClusterShape,
    cutlass::epilogue::collective::EpilogueTileAuto,
    Acc, Acc,
    ElemCD, cutlass::layout::RowMajor, 128 / cutlass::sizeof_bits<ElemCD>::value,
    ElemCD, cutlass::layout::RowMajor, 128 / cutlass::sizeof_bits<ElemCD>::value,
    cutlass::epilogue::collective::EpilogueScheduleAuto
  >::CollectiveOp;

using CollectiveMainloop = typename cutlass::gemm::collective::CollectiveBuilder<
    cutlass::arch::Sm90, cutlass::arch::OpClassTensorOp,
    ElemA, cutlass::layout::RowMajor, 128 / cutlass::sizeof_bits<ElemA>::value,
    ElemB, cutlass::layout::ColumnMajor, 128 / cutlass::sizeof_bits<ElemB>::value,
    Acc,
    TileShape, ClusterShape,
    cutlass::gemm::collective::StageCountAutoCarveout<static_cast<int>(sizeof(typename CollectiveEpilogue::SharedStorage))>,
    cutlass::gemm::collective::KernelScheduleAuto
  >::CollectiveOp;

using GemmKernel = cutlass::gemm::kernel::GemmUniversal<
    cute::Shape<int,int,int,int>,
    CollectiveMainloop,
    CollectiveEpilogue
>;
using Gemm = cutlass::gemm::device::GemmUniversalAdapter<GemmKernel>;

// Force the device kernel symbol into the cubin without needing a host main.
auto* _anchor = &cutlass::device_kernel<GemmKernel>;


// ===== COMPILED SASS (sm_90a) =====

	.target	sm_90a

	.elftype	@"ET_EXEC"


//--------------------- .note.nv.tkinfo           --------------------------
	.section	.note.nv.tkinfo,"",@"SHT_NOTE"
	.sectionflags	@"SHF_NOTE_NV_TKINFO"
	.tkinfo
        /*0018*/ 	.word	0x00000002
        /*0030*/ 	.string	""
        /*0030*/ 	.string	"ptxas"
        /*0030*/ 	.string	"Cuda compilation tools, release 13.0, V13.0.88"
        /*0030*/ 	.string	"Build cuda_13.0.r13.0/compiler.36424714_0"
        /*0030*/ 	.string	"-arch sm_90a -m 64 "



//--------------------- .note.nv.cuinfo           --------------------------
	.section	.note.nv.cuinfo,"",@"SHT_NOTE"
	.sectionflags	@"SHF_NOTE_NV_CUINFO"
        /*0018*/ 	.short	0x0002
        /*001a*/ 	.short	0x005a
        /*001c*/ 	.short	0x0082
	.zero		2


//--------------------- .nv.info                  --------------------------
	.section	.nv.info,"",@"SHT_CUDA_INFO"
	.align	4


	//----- nvinfo : EIATTR_REGCOUNT
	.align		4
        /*0000*/ 	.byte	0x04, 0x2f
        /*0002*/ 	.short	(.L_12 - .L_11)
	.align		4
.L_11:
        /*0004*/ 	.word	index@(_ZN7cutlass13device_kernelINS_4gemm6kernel13GemmUniversalIN4cute5tupleIJiiiiEEENS1_10collective13CollectiveMmaINS1_37MainloopSm90TmaGmmaWarpSpecializedFP8ILi18ENS5_IJNS4_1CILi4EEENSA_ILi1EEESC_EEENS1_32KernelTmaWarpSpecializedPingpongEEENS5_IJNSA_ILi64EEENSA_ILi128EEESG_EEENS_12float_e4m3_tENS5_IJlSC_lEEESJ_SK_NS4_8TiledMMAINS4_8MMA_AtomIJNS4_4SM904GMMA31MMA_64x128x32_F32E4M3E4M3_SS_TNILNSO_7ScaleInE1ELSQ_1EEEEEENS4_6LayoutINS5_IJSC_SC_SC_EEENS5_IJNSA_ILi0EEESV_SV_EEEEENS5_IJNS4_10UnderscoreESY_SY_EEEEENS4_13SM90_TMA_LOADENS4_14ComposedLayoutINS4_7SwizzleILi2ELi4ELi3EEENS4_18smem_ptr_flag_bitsILi8EEENST_INS5_IJNSA_ILi8EEESG_EEENS5_IJSG_SC_EEEEEEEvNS4_8identityENS4_23SM90_TMA_LOAD_MULTICASTES1B_vS1C_EENS_8epilogue10collective6detail29Sm90TmaWarpSpecializedAdapterINS1G_15DefaultEpilogueISJ_SK_SK_NS1F_6thread17LinearCombinationISJ_Li1EffLNS1K_9ScaleType4KindE0ELNS_15FloatRoundStyleE2ESJ_EENS1_15EpilogueDefaultEEEEEvvEEEEvNT_6ParamsE)
        /*0008*/ 	.word	0x000000a8


	//----- nvinfo : EIATTR_FRAME_SIZE
	.align		4
.L_12:
        /*000c*/ 	.byte	0x04, 0x11
        /*000e*/ 	.short	(.L_14 - .L_13)
	.align		4
.L_13:
        /*0010*/ 	.word	index@(_ZN7cutlass13device_kernelINS_4gemm6kernel13GemmUniversalIN4cute5tupleIJiiiiEEENS1_10collective13CollectiveMmaINS1_37MainloopSm90TmaGmmaWarpSpecializedFP8ILi18ENS5_IJNS4_1CILi4EEENSA_ILi1EEESC_EEENS1_32KernelTmaWarpSpecializedPingpongEEENS5_IJNSA_ILi64EEENSA_ILi128EEESG_EEENS_12float_e4m3_tENS5_IJlSC_lEEESJ_SK_NS4_8TiledMMAINS4_8MMA_AtomIJNS4_4SM904GMMA31MMA_64x128x32_F32E4M3E4M3_SS_TNILNSO_7ScaleInE1ELSQ_1EEEEEENS4_6LayoutINS5_IJSC_SC_SC_EEENS5_IJNSA_ILi0EEESV_SV_EEEEENS5_IJNS4_10UnderscoreESY_SY_EEEEENS4_13SM90_TMA_LOADENS4_14ComposedLayoutINS4_7SwizzleILi2ELi4ELi3EEENS4_18smem_ptr_flag_bitsILi8EEENST_INS5_IJNSA_ILi8EEESG_EEENS5_IJSG_SC_EEEEEEEvNS4_8identityENS4_23SM90_TMA_LOAD_MULTICASTES1B_vS1C_EENS_8epilogue10collective6detail29Sm90TmaWarpSpecializedAdapterINS1G_15DefaultEpilogueISJ_SK_SK_NS1F_6thread17LinearCombinationISJ_Li1EffLNS1K_9ScaleType4KindE0ELNS_15FloatRoundStyleE2ESJ_EENS1_15EpilogueDefaultEEEEEvvEEEEvNT_6ParamsE)
        /*0014*/ 	.word	0x00000000


	//----- nvinfo : EIATTR_MIN_STACK_SIZE
	.align		4
.L_14:
        /*0018*/ 	.byte	0x04, 0x12
        /*001a*/ 	.short	(.L_16 - .L_15)
	.align		4
.L_15:
        /*001c*/ 	.word	index@(_ZN7cutlass13device_kernelINS_4gemm6kernel13GemmUniversalIN4cute5tupleIJiiiiEEENS1_10collective13CollectiveMmaINS1_37MainloopSm90TmaGmmaWarpSpecializedFP8ILi18ENS5_IJNS4_1CILi4EEENSA_ILi1EEESC_EEENS1_32KernelTmaWarpSpecializedPingpongEEENS5_IJNSA_ILi64EEENSA_ILi128EEESG_EEENS_12float_e4m3_tENS5_IJlSC_lEEESJ_SK_NS4_8TiledMMAINS4_8MMA_AtomIJNS4_4SM904GMMA31MMA_64x128x32_F32E4M3E4M3_SS_TNILNSO_7ScaleInE1ELSQ_1EEEEEENS4_6LayoutINS5_IJSC_SC_SC_EEENS5_IJNSA_ILi0EEESV_SV_EEEEENS5_IJNS4_10UnderscoreESY_SY_EEEEENS4_13SM90_TMA_LOADENS4_14ComposedLayoutINS4_7SwizzleILi2ELi4ELi3EEENS4_18smem_ptr_flag_bitsILi8EEENST_INS5_IJNSA_ILi8EEESG_EEENS5_IJSG_SC_EEEEEEEvNS4_8identityENS4_23SM90_TMA_LOAD_MULTICASTES1B_vS1C_EENS_8epilogue10collective6detail29Sm90TmaWarpSpecializedAdapterINS1G_15DefaultEpilogueISJ_SK_SK_NS1F_6thread17LinearCombinationISJ_Li1EffLNS1K_9ScaleType4KindE0ELNS_15FloatRoundStyleE2ESJ_EENS1_15EpilogueDefaultEEEEEvvEEEEvNT_6ParamsE)
        /*0020*/ 	.word	0x00000000
.L_16:


//--------------------- .nv.compat                --------------------------
	.section	.nv.compat,"",@"SHT_CUDA_COMPAT_INFO"
	.align	4
        /*0000*/ 	.byte	0x02, 0x09, 0x01, 0x00, 0x02, 0x02, 0x04, 0x00, 0x02, 0x05, 0x05, 0x00, 0x03, 0x07, 0x01, 0x01
        /*0010*/ 	.byte	0x02, 0x03, 0x01, 0x00, 0x02, 0x06, 0x01, 0x00, 0x04, 0x0b, 0x08, 0x00, 0x00, 0x00, 0x00, 0x00
        /*0020*/ 	.byte	0x00, 0x00, 0x00, 0x00


//--------------------- .nv.info._ZN7cutlass13device_kernelINS_4gemm6kernel13GemmUniversalIN4cute5tupleIJiiiiEEENS1_10collective13CollectiveMmaINS1_37MainloopSm90TmaGmmaWarpSpecializedFP8ILi18ENS5_IJNS4_1CILi4EEENSA_ILi1EEESC_EEENS1_32KernelTmaWarpSpecializedPingpongEEENS5_IJNSA_ILi64EEENSA_ILi128EEESG_EEENS_12float_e4m3_tENS5_IJlSC_lEEESJ_SK_NS4_8TiledMMAINS4_8MMA_AtomIJNS4_4SM904GMMA31MMA_64x128x32_F32E4M3E4M3_SS_TNILNSO_7ScaleInE1ELSQ_1EEEEEENS4_6LayoutINS5_IJSC_SC_SC_EEENS5_IJNSA_ILi0EEESV_SV_EEEEENS5_IJNS4_10UnderscoreESY_SY_EEEEENS4_13SM90_TMA_LOADENS4_14ComposedLayoutINS4_7SwizzleILi2ELi4ELi3EEENS4_18smem_ptr_flag_bitsILi8EEENST_INS5_IJNSA_ILi8EEESG_EEENS5_IJSG_SC_EEEEEEEvNS4_8identityENS4_23SM90_TMA_LOAD_MULTICASTES1B_vS1C_EENS_8epilogue10collective6detail29Sm90TmaWarpSpecializedAdapterINS1G_15DefaultEpilogueISJ_SK_SK_NS1F_6thread17LinearCombinationISJ_Li1EffLNS1K_9ScaleType4KindE0ELNS_15FloatRoundStyleE2ESJ_EENS1_15EpilogueDefaultEEEEEvvEEEEvNT_6ParamsE --------------------------
	.section	.nv.info._ZN7cutlass13device_kernelINS_4gemm6kernel13GemmUniversalIN4cute5tupleIJiiiiEEENS1_10collective13CollectiveMmaINS1_37MainloopSm90TmaGmmaWarpSpecializedFP8ILi18ENS5_IJNS4_1CILi4EEENSA_ILi1EEESC_EEENS1_32KernelTmaWarpSpecializedPingpongEEENS5_IJNSA_ILi64EEENSA_ILi128EEESG_EEENS_12float_e4m3_tENS5_IJlSC_lEEESJ_SK_NS4_8TiledMMAINS4_8MMA_AtomIJNS4_4SM904GMMA31MMA_64x128x32_F32E4M3E4M3_SS_TNILNSO_7ScaleInE1ELSQ_1EEEEEENS4_6LayoutINS5_IJSC_SC_SC_EEENS5_IJNSA_ILi0EEESV_SV_EEEEENS5_IJNS4_10UnderscoreESY_SY_EEEEENS4_13SM90_TMA_LOADENS4_14ComposedLayoutINS4_7SwizzleILi2ELi4ELi3EEENS4_18smem_ptr_flag_bitsILi8EEENST_INS5_IJNSA_ILi8EEESG_EEENS5_IJSG_SC_EEEEEEEvNS4_8identityENS4_23SM90_TMA_LOAD_MULTICASTES1B_vS1C_EENS_8epilogue10collective6detail29Sm90TmaWarpSpecializedAdapterINS1G_15DefaultEpilogueISJ_SK_SK_NS1F_6thread17LinearCombinationISJ_Li1EffLNS1K_9ScaleType4KindE0ELNS_15FloatRoundStyleE2ESJ_EENS1_15EpilogueDefaultEEEEEvvEEEEvNT_6ParamsE,"",@"SHT_CUDA_INFO"
	.sectionflags	@""
	.align	4


	//----- nvinfo : EIATTR_CUDA_API_VERSION
	.align		4
        /*0000*/ 	.byte	0x04, 0x37
        /*0002*/ 	.short	(.L_18 - .L_17)
.L_17:
        /*0004*/ 	.word	0x00000082


	//----- nvinfo : EIATTR_KPARAM_INFO
	.align		4
.L_18:
        /*0008*/ 	.byte	0x04, 0x17
        /*000a*/ 	.short	(.L_20 - .L_19)
.L_19:
        /*000c*/ 	.word	0x00000000
        /*0010*/ 	.short	0x0000
        /*0012*/ 	.short	0x0070
        /*0014*/ 	.byte	0x00, 0xf0, 0x01, 0x10


	//----- nvinfo : EIATTR_SPARSE_MMA_MASK
	.align		4
.L_20:
        /*0018*/ 	.byte	0x03, 0x50
        /*001a*/ 	.short	0x0000


	//----- nvinfo : EIATTR_MAXREG_COUNT
	.align		4
        /*001c*/ 	.byte	0x03, 0x1b
        /*001e*/ 	.short	0x00a8


	//----- nvinfo : EIATTR_NUM_BARRIERS
	.align		4
        /*0020*/ 	.byte	0x02, 0x4c
        /*0022*/ 	.byte	0x01
	.zero		1


	//----- nvinfo : EIATTR_MERCURY_ISA_VERSION
	.align		4
        /*0024*/ 	.byte	0x03, 0x5f
        /*0026*/ 	.short	0x0101


	//----- nvinfo : EIATTR_INT_WARP_WIDE_INSTR_OFFSETS
	.align		4
        /*0028*/ 	.byte	0x04, 0x31
        /*002a*/ 	.short	(.L_22 - .L_21)


	//   ....[0]....
.L_21:
        /*002c*/ 	.word	0x000006f0


	//   ....[1]....
        /*0030*/ 	.word	0x00000730


	//   ....[2]....
        /*0034*/ 	.word	0x000007a0


	//   ....[3]....
        /*0038*/ 	.word	0x000007b0


	//   ....[4]....
        /*003c*/ 	.word	0x000007c0


	//   ....[5]....
        /*0040*/ 	.word	0x000007d0


	//   ....[6]....
        /*0044*/ 	.word	0x00000970


	//   ....[7]....
        /*0048*/ 	.word	0x000009d0


	//   ....[8]....
        /*004c*/ 	.word	0x00003320


	//----- nvinfo : EIATTR_COOP_GROUP_MASK_REGIDS
	.align		4
.L_22:
        /*0050*/ 	.byte	0x04, 0x29
        /*0052*/ 	.short	(.L_24 - .L_23)


	//   ....[0]....
.L_23:
        /*0054*/ 	.word	0xffffffff


	//   ....[1]....
        /*0058*/ 	.word	0xffffffff


	//   ....[2]....
        /*005c*/ 	.word	0xffffffff


	//   ....[3]....
        /*0060*/ 	.word	0xffffffff


	//   ....[4]....
        /*0064*/ 	.word	0xffffffff


	//   ....[5]....
        /*0068*/ 	.word	0xffffffff


	//   ....[6]....
        /*006c*/ 	.word	0xffffffff


	//----- nvinfo : EIATTR_COOP_GROUP_INSTR_OFFSETS
	.align		4
.L_24:
        /*0070*/ 	.byte	0x04, 0x28
        /*0072*/ 	.short	(.L_26 - .L_25)


	//   ....[0]....
.L_25:
        /*0074*/ 	.word	0x00000060


	//   ....[1]....
        /*0078*/ 	.word	0x00000070


	//   ....[2]....
        /*007c*/ 	.word	0x00000130


	//   ....[3]....
        /*0080*/ 	.word	0x000004c0


	//   ....[4]....
        /*0084*/ 	.word	0x00000500


	//   ....[5]....
        /*0088*/ 	.word	0x00000590


	//   ....[6]....
        /*008c*/ 	.word	0x00000b60


	//----- nvinfo : EIATTR_REG_RECONFIG
	.align		4
.L_26:
        /*0090*/ 	.byte	0x01, 0x54
	.zero		2


	//----- nvinfo : EIATTR_MBARRIER_INSTR_OFFSETS
	.align		4
        /*0094*/ 	.byte	0x04, 0x39
        /*0096*/ 	.short	(.L_28 - .L_27)


	//   ....[0]....
.L_27:
        /*0098*/ 	.word	0x00000250
        /*009c*/ 	.word	0x000000ff
        /*00a0*/ 	.word	0x00000000
        /*00a4*/ 	.short	0x0100
        /*00a6*/ 	.byte	0x08
	.zero		1


	//   ....[1]....
        /*00a8*/ 	.word	0x00000260
        /*00ac*/ 	.word	0x000000ff
        /*00b0*/ 	.word	0x00000090
        /*00b4*/ 	.short	0x0100
        /*00b6*/ 	.byte	0x08
	.zero		1


	//   ....[2]....
        /*00b8*/ 	.word	0x00000270
        /*00bc*/ 	.word	0x000000ff
        /*00c0*/ 	.word	0x00000008
        /*00c4*/ 	.short	0x0100
        /*00c6*/ 	.byte	0x08
	.zero		1


	//   ....[3]....
        /*00c8*/ 	.word	0x00000280
        /*00cc*/ 	.word	0x000000ff
        /*00d0*/ 	.word	0x00000098
        /*00d4*/ 	.short	0x0100
        /*00d6*/ 	.byte	0x08
	.zero		1


	//   ....[4]....
        /*00d8*/ 	.word	0x00000290
        /*00dc*/ 	.word	0x000000ff
        /*00e0*/ 	.word	0x00000010
        /*00e4*/ 	.short	0x0100
        /*00e6*/ 	.byte	0x08
	.zero		1


	//   ....[5]....
        /*00e8*/ 	.word	0x000002a0
        /*00ec*/ 	.word	0x000000ff
        /*00f0*/ 	.word	0x000000a0
        /*00f4*/ 	.short	0x0100
        /*00f6*/ 	.byte	0x08
	.zero		1


	//   ....[6]....
        /*00f8*/ 	.word	0x000002b0
        /*00fc*/ 	.word	0x000000ff
        /*0100*/ 	.word	0x00000018
        /*0104*/ 	.short	0x0100
        /*0106*/ 	.byte	0x08
	.zero		1


	//   ....[7]....
        /*0108*/ 	.word	0x000002c0
        /*010c*/ 	.word	0x000000ff
        /*0110*/ 	.word	0x000000a8
        /*0114*/ 	.short	0x0100
        /*0116*/ 	.byte	0x08
	.zero		1


	//   ....[8]....
        /*0118*/ 	.word	0x000002d0
        /*011c*/ 	.word	0x000000ff
        /*0120*/ 	.word	0x00000020
        /*0124*/ 	.short	0x0100
        /*0126*/ 	.byte	0x08
	.zero		1


	//   ....[9]....
        /*0128*/ 	.word	0x000002e0
        /*012c*/ 	.word	0x000000ff
        /*0130*/ 	.word	0x000000b0
        /*0134*/ 	.short	0x0100
        /*0136*/ 	.byte	0x08
	.zero		1


	//   ....[10]....
        /*0138*/ 	.word	0x000002f0
        /*013c*/ 	.word	0x000000ff
        /*0140*/ 	.word	0x00000028
        /*0144*/ 	.short	0x0100
        /*0146*/ 	.byte	0x08
	.zero		1


	//   ....[11]....
        /*0148*/ 	.word	0x00000300
        /*014c*/ 	.word	0x000000ff
        /*0150*/ 	.word	0x000000b8
        /*0154*/ 	.short	0x0100
        /*0156*/ 	.byte	0x08
	.zero		1


	//   ....[12]....
        /*0158*/ 	.word	0x00000310
        /*015c*/ 	.word	0x000000ff
        /*0160*/ 	.word	0x00000030
        /*0164*/ 	.short	0x0100
        /*0166*/ 	.byte	0x08
	.zero		1


	//   ....[13]....
        /*0168*/ 	.word	0x00000320
        /*016c*/ 	.word	0x000000ff
        /*0170*/ 	.word	0x000000c0
        /*0174*/ 	.short	0x0100
        /*0176*/ 	.byte	0x08
	.zero		1


	//   ....[14]....
        /*0178*/ 	.word	0x00000330
        /*017c*/ 	.word	0x000000ff
        /*0180*/ 	.word	0x00000038
        /*0184*/ 	.short	0x0100
        /*0186*/ 	.byte	0x08
	.zero		1


	//   ....[15]....
        /*0188*/ 	.word	0x00000340
        /*018c*/ 	.word	0x000000ff
        /*0190*/ 	.word	0x000000c8
        /*0194*/ 	.short	0x0100
        /*0196*/ 	.byte	0x08
	.zero		1


	//   ....[16]....
        /*0198*/ 	.word	0x00000350
        /*019c*/ 	.word	0x000000ff
        /*01a0*/ 	.word	0x00000040
        /*01a4*/ 	.short	0x0100
        /*01a6*/ 	.byte	0x08
	.zero		1


	//   ....[17]....
        /*01a8*/ 	.word	0x00000360
        /*01ac*/ 	.word	0x000000ff
        /*01b0*/ 	.word	0x000000d0
        /*01b4*/ 	.short	0x0100
        /*01b6*/ 	.byte	0x08
	.zero		1


	//   ....[18]....
        /*01b8*/ 	.word	0x00000370
        /*01bc*/ 	.word	0x000000ff
        /*01c0*/ 	.word	0x00000048
        /*01c4*/ 	.short	0x0100
        /*01c6*/ 	.byte	0x08
	.zero		1


	//   ....[19]....
        /*01c8*/ 	.word	0x00000380
        /*01cc*/ 	.word	0x000000ff
        /*01d0*/ 	.word	0x000000d8
        /*01d4*/ 	.short	0x0100
        /*01d6*/ 	.byte	0x08
	.zero		1


	//   ....[20]....
        /*01d8*/ 	.word	0x00000390
        /*01dc*/ 	.word	0x000000ff
        /*01e0*/ 	.word	0x00000050
        /*01e4*/ 	.short	0x0100
        /*01e6*/ 	.byte	0x08
	.zero		1


	//   ....[21]....
        /*01e8*/ 	.word	0x000003a0
        /*01ec*/ 	.word	0x000000ff
        /*01f0*/ 	.word	0x000000e0
        /*01f4*/ 	.short	0x0100
        /*01f6*/ 	.byte	0x08
	.zero		1


	//   ....[22]....
        /*01f8*/ 	.word	0x000003b0
        /*01fc*/ 	.word	0x000000ff
        /*0200*/ 	.word	0x00000058
        /*0204*/ 	.short	0x0100
        /*0206*/ 	.byte	0x08
	.zero		1


	//   ....[23]....
        /*0208*/ 	.word	0x000003c0
        /*020c*/ 	.word	0x000000ff
        /*0210*/ 	.word	0x000000e8
        /*0214*/ 	.short	0x0100
        /*0216*/ 	.byte	0x08
	.zero		1


	//   ....[24]....
        /*0218*/ 	.word	0x000003d0
        /*021c*/ 	.word	0x000000ff
        /*0220*/ 	.word	0x00000060
        /*0224*/ 	.short	0x0100
        /*0226*/ 	.byte	0x08
	.zero		1


	//   ....[25]....
        /*0228*/ 	.word	0x000003e0
        /*022c*/ 	.word	0x000000ff
        /*0230*/ 	.word	0x000000f0
        /*0234*/ 	.short	0x0100
        /*0236*/ 	.byte	0x08
	.zero		1


	//   ....[26]....
        /*0238*/ 	.word	0x000003f0
        /*023c*/ 	.word	0x000000ff
        /*0240*/ 	.word	0x00000068
        /*0244*/ 	.short	0x0100
        /*0246*/ 	.byte	0x08
	.zero		1


	//   ....[27]....
        /*0248*/ 	.word	0x00000400
        /*024c*/ 	.word	0x000000ff
        /*0250*/ 	.word	0x000000f8
        /*0254*/ 	.short	0x0100
        /*0256*/ 	.byte	0x08
	.zero		1


	//   ....[28]....
        /*0258*/ 	.word	0x00000410
        /*025c*/ 	.word	0x000000ff
        /*0260*/ 	.word	0x00000070
        /*0264*/ 	.short	0x0100
        /*0266*/ 	.byte	0x08
	.zero		1


	//   ....[29]....
        /*0268*/ 	.word	0x00000420
        /*026c*/ 	.word	0x000000ff
        /*0270*/ 	.word	0x00000100
        /*0274*/ 	.short	0x0100
        /*0276*/ 	.byte	0x08
	.zero		1


	//   ....[30]....
        /*0278*/ 	.word	0x00000430
        /*027c*/ 	.word	0x000000ff
        /*0280*/ 	.word	0x00000078
        /*0284*/ 	.short	0x0100
        /*0286*/ 	.byte	0x08
	.zero		1


	//   ....[31]....
        /*0288*/ 	.word	0x00000440
        /*028c*/ 	.word	0x000000ff
        /*0290*/ 	.word	0x00000108
        /*0294*/ 	.short	0x0100
        /*0296*/ 	.byte	0x08
	.zero		1


	//   ....[32]....
        /*0298*/ 	.word	0x00000450
        /*029c*/ 	.word	0x000000ff
        /*02a0*/ 	.word	0x00000080
        /*02a4*/ 	.short	0x0100
        /*02a6*/ 	.byte	0x08
	.zero		1


	//   ....[33]....
        /*02a8*/ 	.word	0x00000460
        /*02ac*/ 	.word	0x000000ff
        /*02b0*/ 	.word	0x00000110
        /*02b4*/ 	.short	0x0100
        /*02b6*/ 	.byte	0x08
	.zero		1


	//   ....[34]....
        /*02b8*/ 	.word	0x00000470
        /*02bc*/ 	.word	0x000000ff
        /*02c0*/ 	.word	0x00000088
        /*02c4*/ 	.short	0x0100
        /*02c6*/ 	.byte	0x08
	.zero		1


	//   ....[35]....
        /*02c8*/ 	.word	0x00000480
        /*02cc*/ 	.word	0x000000ff
        /*02d0*/ 	.word	0x00000118
        /*02d4*/ 	.short	0x0100
        /*02d6*/ 	.byte	0x08
	.zero		1


	//   ....[36]....
        /*02d8*/ 	.word	0x000009c0
        /*02dc*/ 	.word	0x000000ff
        /*02e0*/ 	.word	0x00000150
        /*02e4*/ 	.short	0x0100
        /*02e6*/ 	.byte	0x08
	.zero		1


	//   ....[37]....
        /*02e8*/ 	.word	0x00000a70
        /*02ec*/ 	.word	0x000000ff
        /*02f0*/ 	.word	0x00000158
        /*02f4*/ 	.short	0x0100
        /*02f6*/ 	.byte	0x08
	.zero		1


	//   ....[38]....
        /*02f8*/ 	.word	0x00000ae0
        /*02fc*/ 	.word	0x000000ff
        /*0300*/ 	.word	0x00000130
        /*0304*/ 	.short	0x0100
        /*0306*/ 	.byte	0x09
	.zero		1


	//   ....[39]....
        /*0308*/ 	.word	0x00000af0
        /*030c*/ 	.word	0x000000ff
        /*0310*/ 	.word	0x00000138
        /*0314*/ 	.short	0x0100
        /*0316*/ 	.byte	0x09
	.zero		1


	//   ....[40]....
        /*0318*/ 	.word	0x00000b00
        /*031c*/ 	.word	0x000000ff
        /*0320*/ 	.word	0x00000140
        /*0324*/ 	.short	0x0100
        /*0326*/ 	.byte	0x09
	.zero		1


	//   ....[41]....
        /*0328*/ 	.word	0x00000b10
        /*032c*/ 	.word	0x000000ff
        /*0330*/ 	.word	0x00000148
        /*0334*/ 	.short	0x0100
        /*0336*/ 	.byte	0x09
	.zero		1


	//   ....[42]....
        /*0338*/ 	.word	0x00001870
        /*033c*/ 	.word	0x000000ff
        /*0340*/ 	.word	0xfffffff8
        /*0344*/ 	.short	0x010a
        /*0346*/ 	.byte	0x0f
	.zero		1


	//   ....[43]....
        /*0348*/ 	.word	0x00001d50
        /*034c*/ 	.word	0x000000ff
        /*0350*/ 	.word	0x00000000
        /*0354*/ 	.short	0x010a
        /*0356*/ 	.byte	0x06
	.zero		1


	//   ....[44]....
        /*0358*/ 	.word	0x00001d90
        /*035c*/ 	.word	0x000000ff
        /*0360*/ 	.word	0x00000000
        /*0364*/ 	.short	0x010a
        /*0366*/ 	.byte	0x06
	.zero		1


	//   ....[45]....
        /*0368*/ 	.word	0x00002690
        /*036c*/ 	.word	0x000000ff
        /*0370*/ 	.word	0x00000000
        /*0374*/ 	.short	0x010a
        /*0376*/ 	.byte	0x09
	.zero		1


	//   ....[46]....
        /*0378*/ 	.word	0x000026d0
        /*037c*/ 	.word	0x000000ff
        /*0380*/ 	.word	0x00000000
        /*0384*/ 	.short	0x010a
        /*0386*/ 	.byte	0x09
	.zero		1


	//   ....[47]....
        /*0388*/ 	.word	0x00002d30
        /*038c*/ 	.word	0x00000015
        /*0390*/ 	.word	0x00000000
        /*0394*/ 	.short	0x0101
        /*0396*/ 	.byte	0x3f
	.zero		1


	//   ....[48]....
        /*0398*/ 	.word	0x000032b0
        /*039c*/ 	.word	0x00000013
        /*03a0*/ 	.word	0x00000000
        /*03a4*/ 	.short	0x0101
        /*03a6*/ 	.byte	0x15
	.zero		1


	//   ....[49]....
        /*03a8*/ 	.word	0x000033c0
        /*03ac*/ 	.word	0x00000013
        /*03b0*/ 	.word	0x00000000
        /*03b4*/ 	.short	0x0101
        /*03b6*/ 	.byte	0x3f
	.zero		1


	//   ....[50]....
        /*03b8*/ 	.word	0x00003480
        /*03bc*/ 	.word	0x000000ff
        /*03c0*/ 	.word	0x00000008
        /*03c4*/ 	.short	0x010a
        /*03c6*/ 	.byte	0x0f
	.zero		1


	//   ....[51]....
        /*03c8*/ 	.word	0x00007d20
        /*03cc*/ 	.word	0x00000004
        /*03d0*/ 	.word	0x00000000
        /*03d4*/ 	.short	0x0101
        /*03d6*/ 	.byte	0x15
	.zero		1


	//   ....[52]....
        /*03d8*/ 	.word	0x00008650
        /*03dc*/ 	.word	0x00000015
        /*03e0*/ 	.word	0x00000090
        /*03e4*/ 	.short	0x010a
        /*03e6*/ 	.byte	0x3f
	.zero		1


	//   ....[53]....
        /*03e8*/ 	.word	0x000089e0
        /*03ec*/ 	.word	0x0000000a
        /*03f0*/ 	.word	0x00000158
        /*03f4*/ 	.short	0x0101
        /*03f6*/ 	.byte	0x3f
	.zero		1


	//   ....[54]....
        /*03f8*/ 	.word	0x00009150
        /*03fc*/ 	.word	0x00000005
        /*0400*/ 	.word	0x00000000
        /*0404*/ 	.short	0x010a
        /*0406*/ 	.byte	0x3f
	.zero		1


	//   ....[55]....
        /*0408*/ 	.word	0x000091d0
        /*040c*/ 	.word	0x00000007
        /*0410*/ 	.word	0x00000000
        /*0414*/ 	.short	0x010a
        /*0416*/ 	.byte	0x3f
	.zero		1


	//   ....[56]....
        /*0418*/ 	.word	0x00009260
        /*041c*/ 	.word	0x00000006
        /*0420*/ 	.word	0x00000000
        /*0424*/ 	.short	0x010a
        /*0426*/ 	.byte	0x3f
	.zero		1


	//   ....[57]....
        /*0428*/ 	.word	0x000092f0
        /*042c*/ 	.word	0x00000009
        /*0430*/ 	.word	0x00000000
        /*0434*/ 	.short	0x010a
        /*0436*/ 	.byte	0x3f
	.zero		1


	//   ....[58]....
        /*0438*/ 	.word	0x00009380
        /*043c*/ 	.word	0x00000006
        /*0440*/ 	.word	0x00000000
        /*0444*/ 	.short	0x010a
        /*0446*/ 	.byte	0x3f
	.zero		1


	//   ....[59]....
        /*0448*/ 	.word	0x00009410
        /*044c*/ 	.word	0x00000009
        /*0450*/ 	.word	0x00000000
        /*0454*/ 	.short	0x010a
        /*0456*/ 	.byte	0x3f
	.zero		1


	//   ....[60]....
        /*0458*/ 	.word	0x000094a0
        /*045c*/ 	.word	0x00000006
        /*0460*/ 	.word	0x00000000
        /*0464*/ 	.short	0x010a
        /*0466*/ 	.byte	0x3f
	.zero		1


	//   ....[61]....
        /*0468*/ 	.word	0x00009530
        /*046c*/ 	.word	0x00000009
        /*0470*/ 	.word	0x00000000
        /*0474*/ 	.short	0x010a
        /*0476*/ 	.byte	0x3f
	.zero		1


	//   ....[62]....
        /*0478*/ 	.word	0x000095c0
        /*047c*/ 	.word	0x00000006
        /*0480*/ 	.word	0x00000000
        /*0484*/ 	.short	0x010a
        /*0486*/ 	.byte	0x3f
	.zero		1


	//   ....[63]....
        /*0488*/ 	.word	0x00009650
        /*048c*/ 	.word	0x00000009
        /*0490*/ 	.word	0x00000000
        /*0494*/ 	.short	0x010a
        /*0496*/ 	.byte	0x3f
	.zero		1


	//   ....[64]....
        /*0498*/ 	.word	0x000096e0
        /*049c*/ 	.word	0x00000006
        /*04a0*/ 	.word	0x00000000
        /*04a4*/ 	.short	0x010a
        /*04a6*/ 	.byte	0x3f
	.zero		1


	//   ....[65]....
        /*04a8*/ 	.word	0x00009770
        /*04ac*/ 	.word	0x00000009
        /*04b0*/ 	.word	0x00000000
        /*04b4*/ 	.short	0x010a
        /*04b6*/ 	.byte	0x3f
	.zero		1


	//   ....[66]....
        /*04b8*/ 	.word	0x00009800
        /*04bc*/ 	.word	0x00000006
        /*04c0*/ 	.word	0x00000000
        /*04c4*/ 	.short	0x010a
        /*04c6*/ 	.byte	0x3f
	.zero		1


	//   ....[67]....
        /*04c8*/ 	.word	0x00009890
        /*04cc*/ 	.word	0x00000009
        /*04d0*/ 	.word	0x00000000
        /*04d4*/ 	.short	0x010a
        /*04d6*/ 	.byte	0x3f
	.zero		1


	//   ....[68]....
        /*04d8*/ 	.word	0x00009920
        /*04dc*/ 	.word	0x00000006
        /*04e0*/ 	.word	0x00000000
        /*04e4*/ 	.short	0x010a
        /*04e6*/ 	.byte	0x3f
	.zero		1


	//   ....[69]....
        /*04e8*/ 	.word	0x000099b0
        /*04ec*/ 	.word	0x00000009
        /*04f0*/ 	.word	0x00000000
        /*04f4*/ 	.short	0x010a
        /*04f6*/ 	.byte	0x3f
	.zero		1


	//   ....[70]....
        /*04f8*/ 	.word	0x00009a40
        /*04fc*/ 	.word	0x00000006
        /*0500*/ 	.word	0x00000000
        /*0504*/ 	.short	0x010a
        /*0506*/ 	.byte	0x3f
	.zero		1


	//   ....[71]....
        /*0508*/ 	.word	0x00009ad0
        /*050c*/ 	.word	0x00000003
        /*0510*/ 	.word	0x00000000
        /*0514*/ 	.short	0x010a
        /*0516*/ 	.byte	0x3f
	.zero		1


	//   ....[72]....
        /*0518*/ 	.word	0x00009b40
        /*051c*/ 	.word	0x00000013
        /*0520*/ 	.word	0xfffffff8
        /*0524*/ 	.short	0x010a
        /*0526*/ 	.byte	0x3f
	.zero		1


	//   ....[73]....
        /*0528*/ 	.word	0x00009ba0
        /*052c*/ 	.word	0x00000013
        /*0530*/ 	.word	0x00000000
        /*0534*/ 	.short	0x010a
        /*0536*/ 	.byte	0x3f
	.zero		1


	//   ....[74]....
        /*0538*/ 	.word	0x00009c00
        /*053c*/ 	.word	0x00000015
        /*0540*/ 	.word	0x00000000
        /*0544*/ 	.short	0x010a
        /*0546*/ 	.byte	0x3f
	.zero		1


	//   ....[75]....
        /*0548*/ 	.word	0x00009c60
        /*054c*/ 	.word	0x00000013
        /*0550*/ 	.word	0x00000008
        /*0554*/ 	.short	0x010a
        /*0556*/ 	.byte	0x3f
	.zero		1


	//   ....[76]....
        /*0558*/ 	.word	0x00009d30
        /*055c*/ 	.word	0x00000015
        /*0560*/ 	.word	0x00000090
        /*0564*/ 	.short	0x010a
        /*0566*/ 	.byte	0x3f
	.zero		1


	//   ....[77]....
        /*0568*/ 	.word	0x00009e10
        /*056c*/ 	.word	0x00000005
        /*0570*/ 	.word	0x00000000
        /*0574*/ 	.short	0x010a
        /*0576*/ 	.byte	0x3f
	.zero		1


	//   ....[78]....
        /*0578*/ 	.word	0x00009e60
        /*057c*/ 	.word	0x00000007
        /*0580*/ 	.word	0x00000000
        /*0584*/ 	.short	0x010a
        /*0586*/ 	.byte	0x3f
	.zero		1


	//   ....[79]....
        /*0588*/ 	.word	0x00009eb0
        /*058c*/ 	.word	0x00000006
        /*0590*/ 	.word	0x00000000
        /*0594*/ 	.short	0x010a
        /*0596*/ 	.byte	0x3f
	.zero		1


	//   ....[80]....
        /*0598*/ 	.word	0x00009f00
        /*059c*/ 	.word	0x00000009
        /*05a0*/ 	.word	0x00000000
        /*05a4*/ 	.short	0x010a
        /*05a6*/ 	.byte	0x3f
	.zero		1


	//   ....[81]....
        /*05a8*/ 	.word	0x00009f50
        /*05ac*/ 	.word	0x00000006
        /*05b0*/ 	.word	0x00000000
        /*05b4*/ 	.short	0x010a
        /*05b6*/ 	.byte	0x3f
	.zero		1


	//   ....[82]....
        /*05b8*/ 	.word	0x00009fa0
        /*05bc*/ 	.word	0x00000009
        /*05c0*/ 	.word	0x00000000
        /*05c4*/ 	.short	0x010a
        /*05c6*/ 	.byte	0x3f
	.zero		1


	//   ....[83]....
        /*05c8*/ 	.word	0x00009ff0
        /*05cc*/ 	.word	0x00000006
        /*05d0*/ 	.word	0x00000000
        /*05d4*/ 	.short	0x010a
        /*05d6*/ 	.byte	0x3f
	.zero		1


	//   ....[84]....
        /*05d8*/ 	.word	0x0000a040
        /*05dc*/ 	.word	0x00000009
        /*05e0*/ 	.word	0x00000000
        /*05e4*/ 	.short	0x010a
        /*05e6*/ 	.byte	0x3f
	.zero		1


	//   ....[85]....
        /*05e8*/ 	.word	0x0000a090
        /*05ec*/ 	.word	0x00000006
        /*05f0*/ 	.word	0x00000000
        /*05f4*/ 	.short	0x010a
        /*05f6*/ 	.byte	0x3f
	.zero		1


	//   ....[86]....
        /*05f8*/ 	.word	0x0000a0e0
        /*05fc*/ 	.word	0x00000009
        /*0600*/ 	.word	0x00000000
        /*0604*/ 	.short	0x010a
        /*0606*/ 	.byte	0x3f
	.zero		1


	//   ....[87]....
        /*0608*/ 	.word	0x0000a130
        /*060c*/ 	.word	0x00000006
        /*0610*/ 	.word	0x00000000
        /*0614*/ 	.short	0x010a
        /*0616*/ 	.byte	0x3f
	.zero		1


	//   ....[88]....
        /*0618*/ 	.word	0x0000a180
        /*061c*/ 	.word	0x00000009
        /*0620*/ 	.word	0x00000000
        /*0624*/ 	.short	0x010a
        /*0626*/ 	.byte	0x3f
	.zero		1


	//   ....[89]....
        /*0628*/ 	.word	0x0000a1d0
        /*062c*/ 	.word	0x00000006
        /*0630*/ 	.word	0x00000000
        /*0634*/ 	.short	0x010a
        /*0636*/ 	.byte	0x3f
	.zero		1


	//   ....[90]....
        /*0638*/ 	.word	0x0000a220
        /*063c*/ 	.word	0x00000009
        /*0640*/ 	.word	0x00000000
        /*0644*/ 	.short	0x010a
        /*0646*/ 	.byte	0x3f
	.zero		1


	//   ....[91]....
        /*0648*/ 	.word	0x0000a270
        /*064c*/ 	.word	0x00000006
        /*0650*/ 	.word	0x00000000
        /*0654*/ 	.short	0x010a
        /*0656*/ 	.byte	0x3f
	.zero		1


	//   ....[92]....
        /*0658*/ 	.word	0x0000a2c0
        /*065c*/ 	.word	0x00000009
        /*0660*/ 	.word	0x00000000
        /*0664*/ 	.short	0x010a
        /*0666*/ 	.byte	0x3f
	.zero		1


	//   ....[93]....
        /*0668*/ 	.word	0x0000a310
        /*066c*/ 	.word	0x00000006
        /*0670*/ 	.word	0x00000000
        /*0674*/ 	.short	0x010a
        /*0676*/ 	.byte	0x3f
	.zero		1


	//----- nvinfo : EIATTR_NUM_MBARRIERS
	.align		4
.L_28:
        /*0678*/ 	.byte	0x03, 0x38
        /*067a*/ 	.short	0x002a


	//----- nvinfo : EIATTR_EXIT_INSTR_OFFSETS
	.align		4
        /*067c*/ 	.byte	0x04, 0x1c
        /*067e*/ 	.short	(.L_30 - .L_29)


	//   ....[0]....
.L_29:
        /*0680*/ 	.word	0x000015b0


	//   ....[1]....
        /*0684*/ 	.word	0x00001610


	//   ....[2]....
        /*0688*/ 	.word	0x00008330


	//   ....[3]....
        /*068c*/ 	.word	0x00008360


	//   ....[4]....
        /*0690*/ 	.word	0x00009b20


	//----- nvinfo : EIATTR_MAX_THREADS
	.align		4
.L_30:
        /*0694*/ 	.byte	0x04, 0x05
        /*0696*/ 	.short	(.L_32 - .L_31)
.L_31:
        /*0698*/ 	.word	0x00000180
        /*069c*/ 	.word	0x00000001
        /*06a0*/ 	.word	0x00000001


	//----- nvinfo : EIATTR_CRS_STACK_SIZE
	.align		4
.L_32:
        /*06a4*/ 	.byte	0x04, 0x1e
        /*06a6*/ 	.short	(.L_34 - .L_33)
.L_33:
        /*06a8*/ 	.word	0x00000000


	//----- nvinfo : EIATTR_CBANK_PARAM_SIZE
	.align		4
.L_34:
        /*06ac*/ 	.byte	0x03, 0x19
        /*06ae*/ 	.short	0x0470


	//----- nvinfo : EIATTR_PARAM_CBANK
	.align		4
        /*06b0*/ 	.byte	0x04, 0x0a
        /*06b2*/ 	.short	(.L_36 - .L_35)
	.align		4
.L_35:
        /*06b4*/ 	.word	index@(.nv.constant0._ZN7cutlass13device_kernelINS_4gemm6kernel13GemmUniversalIN4cute5tupleIJiiiiEEENS1_10collective13CollectiveMmaINS1_37MainloopSm90TmaGmmaWarpSpecializedFP8ILi18ENS5_IJNS4_1CILi4EEENSA_ILi1EEESC_EEENS1_32KernelTmaWarpSpecializedPingpongEEENS5_IJNSA_ILi64EEENSA_ILi128EEESG_EEENS_12float_e4m3_tENS5_IJlSC_lEEESJ_SK_NS4_8TiledMMAINS4_8MMA_AtomIJNS4_4SM904GMMA31MMA_64x128x32_F32E4M3E4M3_SS_TNILNSO_7ScaleInE1ELSQ_1EEEEEENS4_6LayoutINS5_IJSC_SC_SC_EEENS5_IJNSA_ILi0EEESV_SV_EEEEENS5_IJNS4_10UnderscoreESY_SY_EEEEENS4_13SM90_TMA_LOADENS4_14ComposedLayoutINS4_7SwizzleILi2ELi4ELi3EEENS4_18smem_ptr_flag_bitsILi8EEENST_INS5_IJNSA_ILi8EEESG_EEENS5_IJSG_SC_EEEEEEEvNS4_8identityENS4_23SM90_TMA_LOAD_MULTICASTES1B_vS1C_EENS_8epilogue10collective6detail29Sm90TmaWarpSpecializedAdapterINS1G_15DefaultEpilogueISJ_SK_SK_NS1F_6thread17LinearCombinationISJ_Li1EffLNS1K_9ScaleType4KindE0ELNS_15FloatRoundStyleE2ESJ_EENS1_15EpilogueDefaultEEEEEvvEEEEvNT_6ParamsE)
        /*06b8*/ 	.short	0x0210
        /*06ba*/ 	.short	0x0470


	//----- nvinfo : EIATTR_SW_WAR
	.align		4
.L_36:
        /*06bc*/ 	.byte	0x04, 0x36
        /*06be*/ 	.short	(.L_38 - .L_37)
.L_37:
        /*06c0*/ 	.word	0x00000008
.L_38:


//--------------------- .nv.callgraph             --------------------------
	.section	.nv.callgraph,"",@"SHT_CUDA_CALLGRAPH"
	.align	4
	.sectionentsize	8
	.align		4
        /*0000*/ 	.word	0x00000000
	.align		4
        /*0004*/ 	.word	0xffffffff
	.align		4
        /*0008*/ 	.word	0x00000000
	.align		4
        /*000c*/ 	.word	0xfffffffe
	.align		4
        /*0010*/ 	.word	0x00000000
	.align		4
        /*0014*/ 	.word	0xfffffffd
	.align		4
        /*0018*/ 	.word	0x00000000
	.align		4
        /*001c*/ 	.word	0xfffffffc


//--------------------- .nv.constant4             --------------------------
	.section	.nv.constant4,"a",@progbits
	.align	8
	.align		8
.nv.constant4:
        /*0000*/ 	.dword	_ZN40_INTERNAL_6952c5fa_4_k_cu_c62723a3_258114cuda3std3__45__cpo5beginE
	.align		8
        /*0008*/ 	.dword	_ZN40_INTERNAL_6952c5fa_4_k_cu_c62723a3_258114cuda3std3__45__cpo3endE
	.align		8
        /*0010*/ 	.dword	_ZN40_INTERNAL_6952c5fa_4_k_cu_c62723a3_258114cuda3std3__45__cpo6cbeginE
	.align		8
        /*0018*/ 	.dword	_ZN40_INTERNAL_6952c5fa_4_k_cu_c62723a3_258114cuda3std3__45__cpo4cendE
	.align		8
        /*0020*/ 	.dword	_ZN40_INTERNAL_6952c5fa_4_k_cu_c62723a3_258114cuda3std3__442_GLOBAL__N__6952c5fa_4_k_cu_c62723a3_258116ignoreE
	.align		8
        /*0028*/ 	.dword	_ZN40_INTERNAL_6952c5fa_4_k_cu_c62723a3_258114cuda3std3__419piecewise_constructE
	.align		8
        /*0030*/ 	.dword	_ZN40_INTERNAL_6952c5fa_4_k_cu_c62723a3_258114cuda3std3__48in_placeE
	.align		8
        /*0038*/ 	.dword	_ZN40_INTERNAL_6952c5fa_4_k_cu_c62723a3_258114cuda3std6ranges3__45__cpo4swapE
	.align		8
        /*0040*/ 	.dword	_ZN40_INTERNAL_6952c5fa_4_k_cu_c62723a3_258114cuda3std6ranges3__45__cpo9iter_moveE
	.align		8
        /*0048*/ 	.dword	_ZN40_INTERNAL_6952c5fa_4_k_cu_c62723a3_258114cute7productE
	.align		8
        /*0050*/ 	.dword	_ZN40_INTERNAL_6952c5fa_4_k_cu_c62723a3_258114cute1_E


//--------------------- .text._ZN7cutlass13device_kernelINS_4gemm6kernel13GemmUniversalIN4cute5tupleIJiiiiEEENS1_10collective13CollectiveMmaINS1_37MainloopSm90TmaGmmaWarpSpecializedFP8ILi18ENS5_IJNS4_1CILi4EEENSA_ILi1EEESC_EEENS1_32KernelTmaWarpSpecializedPingpongEEENS5_IJNSA_ILi64EEENSA_ILi128EEESG_EEENS_12float_e4m3_tENS5_IJlSC_lEEESJ_SK_NS4_8TiledMMAINS4_8MMA_AtomIJNS4_4SM904GMMA31MMA_64x128x32_F32E4M3E4M3_SS_TNILNSO_7ScaleInE1ELSQ_1EEEEEENS4_6LayoutINS5_IJSC_SC_SC_EEENS5_IJNSA_ILi0EEESV_SV_EEEEENS5_IJNS4_10UnderscoreESY_SY_EEEEENS4_13SM90_TMA_LOADENS4_14ComposedLayoutINS4_7SwizzleILi2ELi4ELi3EEENS4_18smem_ptr_flag_bitsILi8EEENST_INS5_IJNSA_ILi8EEESG_EEENS5_IJSG_SC_EEEEEEEvNS4_8identityENS4_23SM90_TMA_LOAD_MULTICASTES1B_vS1C_EENS_8epilogue10collective6detail29Sm90TmaWarpSpecializedAdapterINS1G_15DefaultEpilogueISJ_SK_SK_NS1F_6thread17LinearCombinationISJ_Li1EffLNS1K_9ScaleType4KindE0ELNS_15FloatRoundStyleE2ESJ_EENS1_15EpilogueDefaultEEEEEvvEEEEvNT_6ParamsE --------------------------
	.section	.text._ZN7cutlass13device_kernelINS_4gemm6kernel13GemmUniversalIN4cute5tupleIJiiiiEEENS1_10collective13CollectiveMmaINS1_37MainloopSm90TmaGmmaWarpSpecializedFP8ILi18ENS5_IJNS4_1CILi4EEENSA_ILi1EEESC_EEENS1_32KernelTmaWarpSpecializedPingpongEEENS5_IJNSA_ILi64EEENSA_ILi128EEESG_EEENS_12float_e4m3_tENS5_IJlSC_lEEESJ_SK_NS4_8TiledMMAINS4_8MMA_AtomIJNS4_4SM904GMMA31MMA_64x128x32_F32E4M3E4M3_SS_TNILNSO_7ScaleInE1ELSQ_1EEEEEENS4_6LayoutINS5_IJSC_SC_SC_EEENS5_IJNSA_ILi0EEESV_SV_EEEEENS5_IJNS4_10UnderscoreESY_SY_EEEEENS4_13SM90_TMA_LOADENS4_14ComposedLayoutINS4_7SwizzleILi2ELi4ELi3EEENS4_18smem_ptr_flag_bitsILi8EEENST_INS5_IJNSA_ILi8EEESG_EEENS5_IJSG_SC_EEEEEEEvNS4_8identityENS4_23SM90_TMA_LOAD_MULTICASTES1B_vS1C_EENS_8epilogue10collective6detail29Sm90TmaWarpSpecializedAdapterINS1G_15DefaultEpilogueISJ_SK_SK_NS1F_6thread17LinearCombinationISJ_Li1EffLNS1K_9ScaleType4KindE0ELNS_15FloatRoundStyleE2ESJ_EENS1_15EpilogueDefaultEEEEEvvEEEEvNT_6ParamsE,"ax",@progbits
	.align	128
.text._ZN7cutlass13device_kernelINS_4gemm6kernel13GemmUniversalIN4cute5tupleIJiiiiEEENS1_10collective13CollectiveMmaINS1_37MainloopSm90TmaGmmaWarpSpecializedFP8ILi18ENS5_IJNS4_1CILi4EEENSA_ILi1EEESC_EEENS1_32KernelTmaWarpSpecializedPingpongEEENS5_IJNSA_ILi64EEENSA_ILi128EEESG_EEENS_12float_e4m3_tENS5_IJlSC_lEEESJ_SK_NS4_8TiledMMAINS4_8MMA_AtomIJNS4_4SM904GMMA31MMA_64x128x32_F32E4M3E4M3_SS_TNILNSO_7ScaleInE1ELSQ_1EEEEEENS4_6LayoutINS5_IJSC_SC_SC_EEENS5_IJNSA_ILi0EEESV_SV_EEEEENS5_IJNS4_10UnderscoreESY_SY_EEEEENS4_13SM90_TMA_LOADENS4_14ComposedLayoutINS4_7SwizzleILi2ELi4ELi3EEENS4_18smem_ptr_flag_bitsILi8EEENST_INS5_IJNSA_ILi8EEESG_EEENS5_IJSG_SC_EEEEEEEvNS4_8identityENS4_23SM90_TMA_LOAD_MULTICASTES1B_vS1C_EENS_8epilogue10collective6detail29Sm90TmaWarpSpecializedAdapterINS1G_15DefaultEpilogueISJ_SK_SK_NS1F_6thread17LinearCombinationISJ_Li1EffLNS1K_9ScaleType4KindE0ELNS_15FloatRoundStyleE2ESJ_EENS1_15EpilogueDefaultEEEEEvvEEEEvNT_6ParamsE:
        .type           _ZN7cutlass13device_kernelINS_4gemm6kernel13GemmUniversalIN4cute5tupleIJiiiiEEENS1_10collective13CollectiveMmaINS1_37MainloopSm90TmaGmmaWarpSpecializedFP8ILi18ENS5_IJNS4_1CILi4EEENSA_ILi1EEESC_EEENS1_32KernelTmaWarpSpecializedPingpongEEENS5_IJNSA_ILi64EEENSA_ILi128EEESG_EEENS_12float_e4m3_tENS5_IJlSC_lEEESJ_SK_NS4_8TiledMMAINS4_8MMA_AtomIJNS4_4SM904GMMA31MMA_64x128x32_F32E4M3E4M3_SS_TNILNSO_7ScaleInE1ELSQ_1EEEEEENS4_6LayoutINS5_IJSC_SC_SC_EEENS5_IJNSA_ILi0EEESV_SV_EEEEENS5_IJNS4_10UnderscoreESY_SY_EEEEENS4_13SM90_TMA_LOADENS4_14ComposedLayoutINS4_7SwizzleILi2ELi4ELi3EEENS4_18smem_ptr_flag_bitsILi8EEENST_INS5_IJNSA_ILi8EEESG_EEENS5_IJSG_SC_EEEEEEEvNS4_8identityENS4_23SM90_TMA_LOAD_MULTICASTES1B_vS1C_EENS_8epilogue10collective6detail29Sm90TmaWarpSpecializedAdapterINS1G_15DefaultEpilogueISJ_SK_SK_NS1F_6thread17LinearCombinationISJ_Li1EffLNS1K_9ScaleType4KindE0ELNS_15FloatRoundStyleE2ESJ_EENS1_15EpilogueDefaultEEEEEvvEEEEvNT_6ParamsE,@function
        .size           _ZN7cutlass13device_kernelINS_4gemm6kernel13GemmUniversalIN4cute5tupleIJiiiiEEENS1_10collective13CollectiveMmaINS1_37MainloopSm90TmaGmmaWarpSpecializedFP8ILi18ENS5_IJNS4_1CILi4EEENSA_ILi1EEESC_EEENS1_32KernelTmaWarpSpecializedPingpongEEENS5_IJNSA_ILi64EEENSA_ILi128EEESG_EEENS_12float_e4m3_tENS5_IJlSC_lEEESJ_SK_NS4_8TiledMMAINS4_8MMA_AtomIJNS4_4SM904GMMA31MMA_64x128x32_F32E4M3E4M3_SS_TNILNSO_7ScaleInE1ELSQ_1EEEEEENS4_6LayoutINS5_IJSC_SC_SC_EEENS5_IJNSA_ILi0EEESV_SV_EEEEENS5_IJNS4_10UnderscoreESY_SY_EEEEENS4_13SM90_TMA_LOADENS4_14ComposedLayoutINS4_7SwizzleILi2ELi4ELi3EEENS4_18smem_ptr_flag_bitsILi8EEENST_INS5_IJNSA_ILi8EEESG_EEENS5_IJSG_SC_EEEEEEEvNS4_8identityENS4_23SM90_TMA_LOAD_MULTICASTES1B_vS1C_EENS_8epilogue10collective6detail29Sm90TmaWarpSpecializedAdapterINS1G_15DefaultEpilogueISJ_SK_SK_NS1F_6thread17LinearCombinationISJ_Li1EffLNS1K_9ScaleType4KindE0ELNS_15FloatRoundStyleE2ESJ_EENS1_15EpilogueDefaultEEEEEvvEEEEvNT_6ParamsE,(.L_x_237 - _ZN7cutlass13device_kernelINS_4gemm6kernel13GemmUniversalIN4cute5tupleIJiiiiEEENS1_10collective13CollectiveMmaINS1_37MainloopSm90TmaGmmaWarpSpecializedFP8ILi18ENS5_IJNS4_1CILi4EEENSA_ILi1EEESC_EEENS1_32KernelTmaWarpSpecializedPingpongEEENS5_IJNSA_ILi64EEENSA_ILi128EEESG_EEENS_12float_e4m3_tENS5_IJlSC_lEEESJ_SK_NS4_8TiledMMAINS4_8MMA_AtomIJNS4_4SM904GMMA31MMA_64x128x32_F32E4M3E4M3_SS_TNILNSO_7ScaleInE1ELSQ_1EEEEEENS4_6LayoutINS5_IJSC_SC_SC_EEENS5_IJNSA_ILi0EEESV_SV_EEEEENS5_IJNS4_10UnderscoreESY_SY_EEEEENS4_13SM90_TMA_LOADENS4_14ComposedLayoutINS4_7SwizzleILi2ELi4ELi3EEENS4_18smem_ptr_flag_bitsILi8EEENST_INS5_IJNSA_ILi8EEESG_EEENS5_IJSG_SC_EEEEEEEvNS4_8identityENS4_23SM90_TMA_LOAD_MULTICASTES1B_vS1C_EENS_8epilogue10collective6detail29Sm90TmaWarpSpecializedAdapterINS1G_15DefaultEpilogueISJ_SK_SK_NS1F_6thread17LinearCombinationISJ_Li1EffLNS1K_9ScaleType4KindE0ELNS_15FloatRoundStyleE2ESJ_EENS1_15EpilogueDefaultEEEEEvvEEEEvNT_6ParamsE)
        .other          _ZN7cutlass13device_kernelINS_4gemm6kernel13GemmUniversalIN4cute5tupleIJiiiiEEENS1_10collective13CollectiveMmaINS1_37MainloopSm90TmaGmmaWarpSpecializedFP8ILi18ENS5_IJNS4_1CILi4EEENSA_ILi1EEESC_EEENS1_32KernelTmaWarpSpecializedPingpongEEENS5_IJNSA_ILi64EEENSA_ILi128EEESG_EEENS_12float_e4m3_tENS5_IJlSC_lEEESJ_SK_NS4_8TiledMMAINS4_8MMA_AtomIJNS4_4SM904GMMA31MMA_64x128x32_F32E4M3E4M3_SS_TNILNSO_7ScaleInE1ELSQ_1EEEEEENS4_6LayoutINS5_IJSC_SC_SC_EEENS5_IJNSA_ILi0EEESV_SV_EEEEENS5_IJNS4_10UnderscoreESY_SY_EEEEENS4_13SM90_TMA_LOADENS4_14ComposedLayoutINS4_7SwizzleILi2ELi4ELi3EEENS4_18smem_ptr_flag_bitsILi8EEENST_INS5_IJNSA_ILi8EEESG_EEENS5_IJSG_SC_EEEEEEEvNS4_8identityENS4_23SM90_TMA_LOAD_MULTICASTES1B_vS1C_EENS_8epilogue10collective6detail29Sm90TmaWarpSpecializedAdapterINS1G_15DefaultEpilogueISJ_SK_SK_NS1F_6thread17LinearCombinationISJ_Li1EffLNS1K_9ScaleType4KindE0ELNS_15FloatRoundStyleE2ESJ_EENS1_15EpilogueDefaultEEEEEvvEEEEvNT_6ParamsE,@"STO_CUDA_ENTRY STV_DEFAULT"
_ZN7cutlass13device_kernelINS_4gemm6kernel13GemmUniversalIN4cute5tupleIJiiiiEEENS1_10collective13CollectiveMmaINS1_37MainloopSm90TmaGmmaWarpSpecializedFP8ILi18ENS5_IJNS4_1CILi4EEENSA_ILi1EEESC_EEENS1_32KernelTmaWarpSpecializedPingpongEEENS5_IJNSA_ILi64EEENSA_ILi128EEESG_EEENS_12float_e4m3_tENS5_IJlSC_lEEESJ_SK_NS4_8TiledMMAINS4_8MMA_AtomIJNS4_4SM904GMMA31MMA_64x128x32_F32E4M3E4M3_SS_TNILNSO_7ScaleInE1ELSQ_1EEEEEENS4_6LayoutINS5_IJSC_SC_SC_EEENS5_IJNSA_ILi0EEESV_SV_EEEEENS5_IJNS4_10UnderscoreESY_SY_EEEEENS4_13SM90_TMA_LOADENS4_14ComposedLayoutINS4_7SwizzleILi2ELi4ELi3EEENS4_18smem_ptr_flag_bitsILi8EEENST_INS5_IJNSA_ILi8EEESG_EEENS5_IJSG_SC_EEEEEEEvNS4_8identityENS4_23SM90_TMA_LOAD_MULTICASTES1B_vS1C_EENS_8epilogue10collective6detail29Sm90TmaWarpSpecializedAdapterINS1G_15DefaultEpilogueISJ_SK_SK_NS1F_6thread17LinearCombinationISJ_Li1EffLNS1K_9ScaleType4KindE0ELNS_15FloatRoundStyleE2ESJ_EENS1_15EpilogueDefaultEEEEEvvEEEEvNT_6ParamsE:
[----:B------:R-:W-:Y:S01]  /*0000*/  LDC R1, c[0x0][0x28] ;  /* 0x00000a00ff017b82 */ /* 0x000fe20000000800 */
[----:B------:R-:W0:Y:S01]  /*0010*/  S2R R11, SR_TID.X ;  /* 0x00000000000b7919 */ /* 0x000e220000002100 */
[----:B------:R-:W-:Y:S01]  /*0020*/  ELECT P0, URZ, PT ;  /* 0x00000000003f782f */ /* 0x000fe20003800000 */
[----:B------:R-:W-:Y:S01]  /*0030*/  BSSY B0, `(.L_x_0) ;  /* 0x000000f000007945 */ /* 0x000fe20003800000 */
[--C-:B0-----:R-:W-:Y:S02]  /*0040*/  SHF.R.U32.HI R0, RZ, 0x5, R11.reuse ;  /* 0x00000005ff007819 */ /* 0x101fe4000001160b */
[----:B------:R-:W-:-:S03]  /*0050*/  SHF.R.U32.HI R3, RZ, 0x7, R11 ;  /* 0x00000007ff037819 */ /* 0x000fc6000001160b */
[----:B------:R-:W0:Y:S04]  /*0060*/  SHFL.IDX PT, R2, R0, RZ, 0x1f ;  /* 0x00001fff00027589 */ /* 0x000e2800000e0000 */
[----:B------:R1:W2:Y:S01]  /*0070*/  SHFL.IDX PT, R5, R3, RZ, 0x1f ;  /* 0x00001fff03057589 */ /* 0x0002a200000e0000 */
[----:B0-----:R-:W-:-:S13]  /*0080*/  ISETP.NE.OR P0, PT, R2, RZ, !P0 ;  /* 0x000000ff0200720c */ /* 0x001fda0004705670 */
[----:B-12---:R-:W-:Y:S05]  /*0090*/  @P0 BRA `(.L_x_1) ;  /* 0x0000000000200947 */ /* 0x006fea0003800000 */
[----:B------:R-:W-:Y:S02]  /*00a0*/  ULDC.64 UR4, c[0x0][0x198] ;  /* 0x0000660000047ab9 */ /* 0x000fe40000000a00 */
[----:B------:R-:W-:Y:S02]  /*00b0*/  UIADD3 UR6, UP0, UR4, 0xf0, URZ ;  /* 0x000000f004067890 */ /* 0x000fe4000ff1e03f */
[----:B------:R-:W-:Y:S02]  /*00c0*/  UIADD3 UR4, UP1, UR4, 0x1f0, URZ ;  /* 0x000001f004047890 */ /* 0x000fe4000ff3e03f */
[----:B------:R-:W-:Y:S02]  /*00d0*/  UIADD3.X UR7, URZ, UR5, URZ, UP0, !UPT ;  /* 0x000000053f077290 */ /* 0x000fe400087fe43f */
[----:B------:R-:W-:-:S07]  /*00e0*/  UIADD3.X UR5, URZ, UR5, URZ, UP1, !UPT ;  /* 0x000000053f057290 */ /* 0x000fce0008ffe43f */
[----:B------:R0:W-:Y:S02]  /*00f0*/  UTMACCTL.PF [UR6] ;  /* 0x00000000060079b9 */ /* 0x0001e40008040000 */
[----:B------:R0:W-:Y:S02]  /*0100*/  UTMACCTL.PF [UR4] ;  /* 0x00000000040079b9 */ /* 0x0001e40008040000 */
[----:B0-----:R-:W-:Y:S01]  /*0110*/  NOP ;  /* 0x0000000000007918 */ /* 0x001fe20000000000 */
.L_x_1:
[----:B------:R-:W-:Y:S05]  /*0120*/  BSYNC B0 ;  /* 0x0000000000007941 */ /* 0x000fea0003800000 */
.L_x_0:
[----:B------:R-:W0:Y:S02]  /*0130*/  SHFL.IDX PT, R6, R0, RZ, 0x1f ;  /* 0x00001fff00067589 */ /* 0x000e2400000e0000 */
[----:B0-----:R-:W-:-:S13]  /*0140*/  ISETP.NE.AND P0, PT, R6, RZ, PT ;  /* 0x000000ff0600720c */ /* 0x001fda0003f05270 */
[----:B------:R-:W-:Y:S05]  /*0150*/  @P0 BRA `(.L_x_2) ;  /* 0x0000000000d40947 */ /* 0x000fea0003800000 */
[----:B------:R-:W-:Y:S01]  /*0160*/  ELECT P0, URZ, PT ;  /* 0x00000000003f782f */ /* 0x000fe20003800000 */
[----:B------:R-:W-:-:S12]  /*0170*/  BSSY B0, `(.L_x_2) ;  /* 0x0000033000007945 */ /* 0x000fd80003800000 */
[----:B------:R-:W-:Y:S05]  /*0180*/  @!P0 BRA `(.L_x_3) ;  /* 0x0000000000c48947 */ /* 0x000fea0003800000 */
[----:B------:R-:W0:Y:S01]  /*0190*/  S2UR UR8, SR_CgaCtaId ;  /* 0x00000000000879c3 */ /* 0x000e220000008800 */
[----:B------:R-:W-:Y:S01]  /*01a0*/  UMOV UR4, 0x400 ;  /* 0x0000040000047882 */ /* 0x000fe20000000000 */
[----:B------:R-:W-:Y:S01]  /*01b0*/  UMOV UR5, 0x1 ;  /* 0x0000000100057882 */ /* 0x000fe20000000000 */
[----:B------:R-:W-:Y:S02]  /*01c0*/  UMOV UR6, 0x4 ;  /* 0x0000000400067882 */ /* 0x000fe40000000000 */
[----:B------:R-:W-:-:S04]  /*01d0*/  UIADD3 UR6, -UR6, 0x100000, URZ ;  /* 0x0010000006067890 */ /* 0x000fc8000fffe13f */
[----:B------:R-:W-:Y:S02]  /*01e0*/  USHF.L.U32 UR7, UR6, 0xb, URZ ;  /* 0x0000000b06077899 */ /* 0x000fe4000800063f */
[----:B------:R-:W-:Y:S02]  /*01f0*/  USHF.L.U32 UR6, UR6, 0x1, URZ ;  /* 0x0000000106067899 */ /* 0x000fe4000800063f */
[----:B0-----:R-:W-:Y:S02]  /*0200*/  ULEA UR8, UR8, UR4, 0x18 ;  /* 0x0000000408087291 */ /* 0x001fe4000f8ec03f */
[----:B------:R-:W-:-:S04]  /*0210*/  UIADD3 UR4, -UR5, 0x100000, URZ ;  /* 0x0010000005047890 */ /* 0x000fc8000fffe13f */
[----:B------:R-:W-:Y:S02]  /*0220*/  USHF.L.U32 UR5, UR4, 0xb, URZ ;  /* 0x0000000b04057899 */ /* 0x000fe4000800063f */
[----:B------:R-:W-:Y:S01]  /*0230*/  USHF.L.U32 UR4, UR4, 0x1, URZ ;  /* 0x0000000104047899 */ /* 0x000fe2000800063f */
[----:B------:R-:W0:Y:S11]  /*0240*/  FENCE.VIEW.ASYNC.S ;  /* 0x00000000000073c6 */ /* 0x000e360000000000 */
[----:B0-----:R0:W1:Y:S01]  /*0250*/  SYNCS.EXCH.64 URZ, [UR8], UR4 ;  /* 0x00000004083f75b2 */ /* 0x0010620008000100 */
[----:B------:R0:W2:Y:S01]  /*0260*/  SYNCS.EXCH.64 URZ, [UR8+0x90], UR6 ;  /* 0x00009006083f75b2 */ /* 0x0000a20008000100 */
[----:B------:R0:W3:Y:S01]  /*0270*/  SYNCS.EXCH.64 URZ, [UR8+0x8], UR4 ;  /* 0x00000804083f75b2 */ /* 0x0000e20008000100 */
[----:B------:R0:W4:Y:S01]  /*0280*/  SYNCS.EXCH.64 URZ, [UR8+0x98], UR6 ;  /* 0x00009806083f75b2 */ /* 0x0001220008000100 */
[----:B------:R0:W0:Y:S01]  /*0290*/  SYNCS.EXCH.64 URZ, [UR8+0x10], UR4 ;  /* 0x00001004083f75b2 */ /* 0x0000220008000100 */
        /* <DEDUP_REMOVED lines=31> */
[----:B-1234-:R-:W-:Y:S01]  /*0490*/  NOP ;  /* 0x0000000000007918 */ /* 0x01efe20000000000 */
.L_x_3:
[----:B0-----:R-:W-:Y:S05]  /*04a0*/  BSYNC B0 ;  /* 0x0000000000007941 */ /* 0x001fea0003800000 */
.L_x_2:
[----:B------:R-:W-:Y:S01]  /*04b0*/  SHF.R.S32.HI R4, RZ, 0x1f, R11 ;  /* 0x0000001fff047819 */ /* 0x000fe2000001140b */
[----:B------:R-:W0:Y:S01]  /*04c0*/  SHFL.IDX PT, R7, R0, RZ, 0x1f ;  /* 0x00001fff00077589 */ /* 0x000e2200000e0000 */
[----:B------:R-:W1:Y:S01]  /*04d0*/  S2UR UR12, SR_CTAID.X ;  /* 0x00000000000c79c3 */ /* 0x000e620000002500 */
[----:B------:R-:W-:Y:S02]  /*04e0*/  ELECT P0, URZ, PT ;  /* 0x00000000003f782f */ /* 0x000fe40003800000 */
[----:B------:R-:W-:Y:S01]  /*04f0*/  LEA.HI R4, R4, R11, RZ, 0x7 ;  /* 0x0000000b04047211 */ /* 0x000fe200078f38ff */
[----:B------:R-:W2:Y:S01]  /*0500*/  SHFL.IDX PT, R8, R0, RZ, 0x1f ;  /* 0x00001fff00087589 */ /* 0x000ea200000e0000 */
[----:B------:R-:W-:Y:S01]  /*0510*/  SHF.R.S32.HI R9, RZ, 0x1f, R6 ;  /* 0x0000001fff097819 */ /* 0x000fe20000011406 */
[----:B------:R-:W-:Y:S01]  /*0520*/  ULDC UR4, c[0x0][0x150] ;  /* 0x0000540000047ab9 */ /* 0x000fe20000000800 */
[----:B------:R-:W-:Y:S01]  /*0530*/  LOP3.LUT R4, R4, 0xffffff80, RZ, 0xc0, !PT ;  /* 0xffffff8004047812 */ /* 0x000fe200078ec0ff */
[----:B------:R-:W3:Y:S01]  /*0540*/  S2R R16, SR_CTAID.Y ;  /* 0x0000000000107919 */ /* 0x000ee20000002600 */
[----:B------:R-:W-:Y:S01]  /*0550*/  LEA.HI R9, R9, R6, RZ, 0x2 ;  /* 0x0000000609097211 */ /* 0x000fe200078f10ff */
[----:B------:R-:W4:Y:S01]  /*0560*/  LDC R12, c[0x0][0x144] ;  /* 0x00005100ff0c7b82 */ /* 0x000f220000000800 */
[----:B------:R-:W-:Y:S01]  /*0570*/  ELECT P1, URZ, PT ;  /* 0x00000000003f782f */ /* 0x000fe20003820000 */
[----:B------:R-:W-:Y:S01]  /*0580*/  IMAD.IADD R10, R11, 0x1, -R4 ;  /* 0x000000010b0a7824 */ /* 0x000fe200078e0a04 */
[----:B------:R5:W4:Y:S01]  /*0590*/  SHFL.IDX PT, R14, R3, RZ, 0x1f ;  /* 0x00001fff030e7589 */ /* 0x000b2200000e0000 */
[----:B------:R-:W-:Y:S01]  /*05a0*/  LOP3.LUT R9, R9, 0x3ffffffc, RZ, 0xc0, !PT ;  /* 0x3ffffffc09097812 */ /* 0x000fe200078ec0ff */
[----:B------:R-:W-:Y:S01]  /*05b0*/  ULDC UR5, c[0x0][0x154] ;  /* 0x0000550000057ab9 */ /* 0x000fe20000000800 */
[----:B------:R-:W-:Y:S01]  /*05c0*/  UMOV UR11, 0x80 ;  /* 0x00000080000b7882 */ /* 0x000fe20000000000 */
[----:B------:R-:W-:Y:S01]  /*05d0*/  SHF.R.S32.HI R19, RZ, 0x1f, R10 ;  /* 0x0000001fff137819 */ /* 0x000fe2000001140a */
[----:B------:R-:W3:Y:S01]  /*05e0*/  LDC R13, c[0x0][0x140] ;  /* 0x00005000ff0d7b82 */ /* 0x000ee20000000800 */
[----:B------:R-:W-:Y:S01]  /*05f0*/  IMAD.IADD R9, R6, 0x1, -R9 ;  /* 0x0000000106097824 */ /* 0x000fe200078e0a09 */
[----:B------:R-:W-:Y:S01]  /*0600*/  NOP ;  /* 0x0000000000007918 */ /* 0x000fe20000000000 */
[----:B------:R-:W-:Y:S01]  /*0610*/  LEA.HI R4, R19, R10, RZ, 0x3 ;  /* 0x0000000a13047211 */ /* 0x000fe200078f18ff */
[----:B------:R-:W-:Y:S01]  /*0620*/  NOP ;  /* 0x0000000000007918 */ /* 0x000fe20000000000 */
[----:B-----5:R-:W-:Y:S01]  /*0630*/  SHF.R.S32.HI R3, RZ, 0x1f, R2 ;  /* 0x0000001fff037819 */ /* 0x020fe20000011402 */
[----:B------:R-:W-:Y:S01]  /*0640*/  VIADD R40, R5, 0xffffffff ;  /* 0xffffffff05287836 */ /* 0x000fe20000000000 */
[----:B0-----:R-:W-:Y:S01]  /*0650*/  ISETP.NE.OR P0, PT, R7, RZ, !P0 ;  /* 0x000000ff0700720c */ /* 0x001fe20004705670 */
[----:B------:R-:W0:Y:S01]  /*0660*/  LDC R25, c[0x0][0x148] ;  /* 0x00005200ff197b82 */ /* 0x000e220000000800 */
[----:B------:R-:W-:-:S02]  /*0670*/  SHF.R.S32.HI R7, RZ, 0x3, R4 ;  /* 0x00000003ff077819 */ /* 0x000fc40000011404 */
[----:B-1----:R-:W-:Y:S02]  /*0680*/  I2FP.F32.U32 R0, UR12 ;  /* 0x0000000c00007c45 */ /* 0x002fe40008201000 */
[----:B------:R-:W-:Y:S02]  /*0690*/  SHF.R.S32.HI R4, RZ, 0x1f, R4 ;  /* 0x0000001fff047819 */ /* 0x000fe40000011404 */
[----:B------:R-:W-:Y:S01]  /*06a0*/  LEA.HI R3, R3, R2, RZ, 0x2 ;  /* 0x0000000203037211 */ /* 0x000fe200078f10ff */
[----:B------:R-:W-:Y:S01]  /*06b0*/  FMUL R0, R0, UR4 ;  /* 0x0000000400007c20 */ /* 0x000fe20008400000 */
[----:B------:R-:W-:Y:S01]  /*06c0*/  LEA.HI R4, R4, R7, RZ, 0x2 ;  /* 0x0000000704047211 */ /* 0x000fe200078f10ff */
[----:B------:R-:W-:Y:S01]  /*06d0*/  UMOV UR4, 0x20 ;  /* 0x0000002000047882 */ /* 0x000fe20000000000 */
[----:B--2---:R-:W-:Y:S01]  /*06e0*/  ISETP.NE.OR P1, PT, R8, RZ, !P1 ;  /* 0x000000ff0800720c */ /* 0x004fe20004f25670 */
[----:B------:R-:W-:Y:S01]  /*06f0*/  VOTEU.ALL UP2, P0 ;  /* 0x00000000003f7886 */ /* 0x000fe20000040000 */
[----:B------:R-:W-:Y:S01]  /*0700*/  LOP3.LUT R4, R4, 0xfffffffc, RZ, 0xc0, !PT ;  /* 0xfffffffc04047812 */ /* 0x000fe200078ec0ff */
[----:B------:R-:W1:Y:S01]  /*0710*/  F2I.U32.TRUNC.NTZ R0, R0 ;  /* 0x0000000000007305 */ /* 0x000e62000020f000 */
[----:B------:R-:W-:Y:S01]  /*0720*/  LOP3.LUT R3, R3, 0xfffffffc, RZ, 0xc0, !PT ;  /* 0xfffffffc03037812 */ /* 0x000fe200078ec0ff */
[----:B------:R-:W-:Y:S01]  /*0730*/  VOTEU.ALL UP0, P0 ;  /* 0x00000000003f7886 */ /* 0x000fe20000000000 */
[----:B------:R-:W2:Y:S01]  /*0740*/  @!UP2 S2UR UR7, SR_CgaCtaId ;  /* 0x000000000007a9c3 */ /* 0x000ea20000008800 */
[----:B------:R-:W-:Y:S01]  /*0750*/  IMAD.IADD R4, R7, 0x1, -R4 ;  /* 0x0000000107047824 */ /* 0x000fe200078e0a04 */
[----:B------:R-:W-:Y:S01]  /*0760*/  @!UP2 UMOV UR6, 0x400 ;  /* 0x000004000006a882 */ /* 0x000fe20000000000 */
[----:B------:R-:W-:Y:S01]  /*0770*/  IMAD.IADD R18, R2, 0x1, -R3 ;  /* 0x0000000102127824 */ /* 0x000fe200078e0a03 */
[----:B---3--:R-:W-:Y:S01]  /*0780*/  ISETP.EQ.U32.AND P3, PT, R13, 0x1, PT ;  /* 0x000000010d00780c */ /* 0x008fe20003f62070 */
[----:B------:R-:W-:Y:S01]  /*0790*/  IMAD R4, R9, 0x4, R4 ;  /* 0x0000000409047824 */ /* 0x000fe200078e0204 */
[----:B------:R-:W-:Y:S01]  /*07a0*/  VOTEU.ALL UP1, P0 ;  /* 0x00000000003f7886 */ /* 0x000fe20000020000 */
[----:B------:R-:W-:Y:S01]  /*07b0*/  VOTEU.ALL UP3, P1 ;  /* 0x00000000003f7886 */ /* 0x000fe20000860000 */
[----:B------:R-:W-:Y:S01]  /*07c0*/  VOTEU.ALL UP4, P1 ;  /* 0x00000000003f7886 */ /* 0x000fe20000880000 */
[----:B------:R-:W-:Y:S01]  /*07d0*/  VOTEU.ALL UP5, P1 ;  /* 0x00000000003f7886 */ /* 0x000fe200008a0000 */
[----:B------:R-:W-:Y:S01]  /*07e0*/  SHF.R.S32.HI R3, RZ, 0x1f, R4 ;  /* 0x0000001fff037819 */ /* 0x000fe20000011404 */
[----:B------:R-:W-:Y:S01]  /*07f0*/  IMAD.MOV.U32 R13, RZ, RZ, 0x1 ;  /* 0x00000001ff0d7424 */ /* 0x000fe200078e00ff */
[----:B------:R-:W3:Y:S01]  /*0800*/  @!UP3 S2UR UR10, SR_CgaCtaId ;  /* 0x00000000000ab9c3 */ /* 0x000ee20000008800 */
[----:B-1----:R-:W-:Y:S01]  /*0810*/  IMAD.MOV R7, RZ, RZ, -R0 ;  /* 0x000000ffff077224 */ /* 0x002fe200078e0a00 */
[----:B------:R-:W-:Y:S01]  /*0820*/  LEA.HI R3, R3, R4, RZ, 0x2 ;  /* 0x0000000403037211 */ /* 0x000fe200078f10ff */
[----:B------:R-:W-:Y:S01]  /*0830*/  @!UP3 UMOV UR9, 0x400 ;  /* 0x000004000009b882 */ /* 0x000fe20000000000 */
[----:B------:R-:W-:Y:S01]  /*0840*/  I2FP.F32.U32 R0, R16 ;  /* 0x0000001000007245 */ /* 0x000fe20000201000 */
[----:B----4-:R-:W-:Y:S01]  /*0850*/  IMAD R24, R12, R7, UR12 ;  /* 0x0000000c0c187e24 */ /* 0x010fe2000f8e0207 */
[----:B------:R-:W-:Y:S01]  /*0860*/  LOP3.LUT R7, R3, 0xfffffffc, RZ, 0xc0, !PT ;  /* 0xfffffffc03077812 */ /* 0x000fe200078ec0ff */
[----:B------:R-:W-:Y:S01]  /*0870*/  IMAD.SHL.U32 R3, R4, 0x4, RZ ;  /* 0x0000000404037824 */ /* 0x000fe200078e00ff */
[----:B------:R-:W-:Y:S01]  /*0880*/  LOP3.LUT P0, RZ, R10, 0x7, RZ, 0xc0, !PT ;  /* 0x000000070aff7812 */ /* 0x000fe2000780c0ff */
[----:B------:R-:W-:Y:S01]  /*0890*/  FMUL R0, R0, UR5 ;  /* 0x0000000500007c20 */ /* 0x000fe20008400000 */
[----:B------:R-:W-:-:S04]  /*08a0*/  @!UP2 UIADD3 UR4, -UR4, 0x100000, URZ ;  /* 0x001000000404a890 */ /* 0x000fc8000fffe13f */
[----:B------:R-:W-:Y:S02]  /*08b0*/  @!UP2 USHF.L.U32 UR5, UR4, 0xb, URZ ;  /* 0x0000000b0405a899 */ /* 0x000fe4000800063f */
[----:B------:R-:W-:Y:S01]  /*08c0*/  @!UP2 USHF.L.U32 UR4, UR4, 0x1, URZ ;  /* 0x000000010404a899 */ /* 0x000fe2000800063f */
[C---:B------:R-:W-:Y:S01]  /*08d0*/  IMAD.IADD R7, R4.reuse, 0x1, -R7 ;  /* 0x0000000104077824 */ /* 0x040fe200078e0a07 */
[----:B------:R-:W-:Y:S01]  /*08e0*/  LOP3.LUT R12, R4, 0xc, R3, 0x78, !PT ;  /* 0x0000000c040c7812 */ /* 0x000fe200078e7803 */
[----:B--2---:R-:W-:Y:S01]  /*08f0*/  @!UP2 ULEA UR8, UR7, UR6, 0x18 ;  /* 0x000000060708a291 */ /* 0x004fe2000f8ec03f */
[----:B------:R-:W-:Y:S01]  /*0900*/  ISETP.GE.U32.AND P6, PT, R40, 0x2, PT ;  /* 0x000000022800780c */ /* 0x000fe20003fc6070 */
[----:B------:R-:W1:Y:S01]  /*0910*/  F2I.U32.TRUNC.NTZ R0, R0 ;  /* 0x0000000000007305 */ /* 0x000e62000020f000 */
[----:B------:R-:W-:Y:S01]  /*0920*/  ISETP.NE.AND P2, PT, R7, R24, PT ;  /* 0x000000180700720c */ /* 0x000fe20003f45270 */
[----:B------:R-:W-:-:S04]  /*0930*/  @!UP3 UIADD3 UR6, -UR11, 0x100000, URZ ;  /* 0x001000000b06b890 */ /* 0x000fc8000fffe13f */
[----:B------:R-:W-:Y:S02]  /*0940*/  @!UP3 USHF.L.U32 UR7, UR6, 0xb, URZ ;  /* 0x0000000b0607b899 */ /* 0x000fe4000800063f */
[----:B------:R-:W-:Y:S01]  /*0950*/  @!UP3 USHF.L.U32 UR6, UR6, 0x1, URZ ;  /* 0x000000010606b899 */ /* 0x000fe2000800063f */
[----:B------:R-:W-:Y:S01]  /*0960*/  ISETP.LT.U32.AND P0, PT, R12, 0x4, !P0 ;  /* 0x000000040c00780c */ /* 0x000fe20004701070 */
[----:B------:R-:W-:Y:S01]  /*0970*/  VOTEU.ALL UP2, P1 ;  /* 0x00000000003f7886 */ /* 0x000fe20000840000 */
[----:B------:R-:W-:Y:S02]  /*0980*/  R2UR UR15, R14 ;  /* 0x000000000e0f72ca */ /* 0x000fe400000e0000 */
[----:B------:R-:W-:Y:S01]  /*0990*/  ISETP.NE.AND P4, PT, R5, RZ, PT ;  /* 0x000000ff0500720c */ /* 0x000fe20003f85270 */
[----:B---3--:R-:W-:Y:S01]  /*09a0*/  @!UP3 ULEA UR9, UR10, UR9, 0x18 ;  /* 0x000000090a09b291 */ /* 0x008fe2000f8ec03f */
[----:B------:R-:W2:Y:S02]  /*09b0*/  FENCE.VIEW.ASYNC.S ;  /* 0x00000000000073c6 */ /* 0x000ea40000000000 */
[----:B--2---:R2:W3:Y:S01]  /*09c0*/  @!UP0 SYNCS.EXCH.64 URZ, [UR8+0x150], UR4 ;  /* 0x00015004083f85b2 */ /* 0x0044e20008000100 */
[----:B------:R-:W-:Y:S01]  /*09d0*/  VOTEU.ALL UP3, P1 ;  /* 0x00000000003f7886 */ /* 0x000fe20000860000 */
[----:B------:R-:W-:-:S02]  /*09e0*/  ISETP.NE.AND P1, PT, R18, 0x3, PT ;  /* 0x000000031200780c */ /* 0x000fc40003f25270 */
[----:B------:R-:W-:Y:S01]  /*09f0*/  @P2 SHF.R.S32.HI R3, RZ, 0x1f, R12 ;  /* 0x0000001fff032819 */ /* 0x000fe2000001140c */
[----:B-1----:R-:W-:Y:S01]  /*0a00*/  IMAD.MOV R26, RZ, RZ, -R0 ;  /* 0x000000ffff1a7224 */ /* 0x002fe200078e0a00 */
[----:B------:R-:W-:Y:S02]  /*0a10*/  ISETP.EQ.OR P1, PT, R18, RZ, !P1 ;  /* 0x000000ff1200720c */ /* 0x000fe40004f22670 */
[----:B------:R-:W-:Y:S01]  /*0a20*/  @P2 LEA.HI R3, R3, R12, RZ, 0x2 ;  /* 0x0000000c03032211 */ /* 0x000fe200078f10ff */
[----:B0-----:R-:W-:Y:S01]  /*0a30*/  IMAD R0, R25, R26, R16 ;  /* 0x0000001a19007224 */ /* 0x001fe200078e0210 */
[----:B------:R-:W-:Y:S02]  /*0a40*/  ISETP.EQ.AND P1, PT, R5, RZ, P1 ;  /* 0x000000ff0500720c */ /* 0x000fe40000f22270 */
[----:B------:R-:W-:Y:S02]  /*0a50*/  @P2 SHF.R.S32.HI R3, RZ, 0x2, R3 ;  /* 0x00000002ff032819 */ /* 0x000fe40000011403 */
[----:B------:R-:W-:Y:S01]  /*0a60*/  SEL R7, RZ, 0x1, !P1 ;  /* 0x00000001ff077807 */ /* 0x000fe20004800000 */
[----:B------:R2:W0:Y:S01]  /*0a70*/  @!UP1 SYNCS.EXCH.64 URZ, [UR8+0x158], UR4 ;  /* 0x00015804083f95b2 */ /* 0x0004220008000100 */
[----:B------:R-:W-:Y:S01]  /*0a80*/  @P2 ISETP.NE.AND P5, PT, R3, R0, PT ;  /* 0x000000000300220c */ /* 0x000fe20003fa5270 */
[----:B------:R-:W-:Y:S01]  /*0a90*/  NOP ;  /* 0x0000000000007918 */ /* 0x000fe20000000000 */
[----:B------:R-:W-:-:S02]  /*0aa0*/  SEL R0, RZ, 0x1, !P0 ;  /* 0x00000001ff007807 */ /* 0x000fc40004000000 */
[----:B------:R-:W-:Y:S02]  /*0ab0*/  @P2 SEL R13, RZ, 0x1, P5 ;  /* 0x00000001ff0d2807 */ /* 0x000fe40002800000 */
[----:B------:R-:W-:Y:S02]  /*0ac0*/  SEL R7, R7, 0x2, P6 ;  /* 0x0000000207077807 */ /* 0x000fe40003000000 */
[----:B------:R-:W-:Y:S01]  /*0ad0*/  LOP3.LUT R13, R13, R0, RZ, 0xc0, !PT ;  /* 0x000000000d0d7212 */ /* 0x000fe200078ec0ff */
[----:B------:R2:W1:Y:S01]  /*0ae0*/  @!UP2 SYNCS.EXCH.64 URZ, [UR9+0x130], UR6 ;  /* 0x00013006093fa5b2 */ /* 0x0004620008000100 */
[----:B------:R2:W4:Y:S01]  /*0af0*/  @!UP3 SYNCS.EXCH.64 URZ, [UR9+0x138], UR6 ;  /* 0x00013806093fb5b2 */ /* 0x0005220008000100 */
[----:B------:R2:W0:Y:S01]  /*0b00*/  @!UP4 SYNCS.EXCH.64 URZ, [UR9+0x140], UR6 ;  /* 0x00014006093fc5b2 */ /* 0x0004220008000100 */
[----:B------:R2:W0:Y:S01]  /*0b10*/  @!UP5 SYNCS.EXCH.64 URZ, [UR9+0x148], UR6 ;  /* 0x00014806093fd5b2 */ /* 0x0004220008000100 */
[----:B------:R-:W-:Y:S01]  /*0b20*/  NOP ;  /* 0x0000000000007918 */ /* 0x000fe20000000000 */
[----:B--23--:R-:W-:Y:S05]  /*0b30*/  @!P3 BRA `(.L_x_4) ;  /* 0x000000000008b947 */ /* 0x00cfea0003800000 */
[----:B01--4-:R-:W-:Y:S01]  /*0b40*/  UCGABAR_ARV ;  /* 0x00000000000079c7 */ /* 0x013fe20008000000 */
[----:B------:R-:W-:Y:S05]  /*0b50*/  BRA `(.L_x_5) ;  /* 0x0000000000047947 */ /* 0x000fea0003800000 */
.L_x_4:
[----:B01--4-:R-:W-:Y:S01]  /*0b60*/  NOP ;  /* 0x0000000000007918 */ /* 0x013fe20000000000 */
.L_x_5:
[----:B------:R-:W-:Y:S01]  /*0b70*/  ULDC.64 UR4, c[0x0][0x598] ;  /* 0x0001660000047ab9 */ /* 0x000fe20000000a00 */
[----:B------:R-:W-:Y:S01]  /*0b80*/  ULDC.64 UR18, c[0x0][0x208] ;  /* 0x0000820000127ab9 */ /* 0x000fe20000000a00 */
[----:B------:R-:W-:-:S04]  /*0b90*/  ISETP.NE.U32.AND P0, PT, RZ, UR4, PT ;  /* 0x00000004ff007c0c */ /* 0x000fc8000bf05070 */
[----:B------:R-:W-:-:S13]  /*0ba0*/  ISETP.NE.AND.EX P0, PT, RZ, UR5, PT, P0 ;  /* 0x00000005ff007c0c */ /* 0x000fda000bf05300 */
[----:B------:R-:W-:Y:S05]  /*0bb0*/  @!P0 BRA `(.L_x_6) ;  /* 0x00000000001c8947 */ /* 0x000fea0003800000 */
[----:B------:R-:W0:Y:S02]  /*0bc0*/  LDC.64 R2, c[0x0][0x598] ;  /* 0x00016600ff027b82 */ /* 0x000e240000000a00 */
[----:B0-----:R-:W2:Y:S02]  /*0bd0*/  LDG.E.64 R2, desc[UR18][R2.64] ;  /* 0x0000001202027981 */ /* 0x001ea4000c1e1b00 */
[----:B--2---:R-:W-:-:S04]  /*0be0*/  ISETP.NE.U32.AND P0, PT, R2, RZ, PT ;  /* 0x000000ff0200720c */ /* 0x004fc80003f05070 */
[----:B------:R-:W-:-:S13]  /*0bf0*/  ISETP.NE.AND.EX P0, PT, R3, RZ, PT, P0 ;  /* 0x000000ff0300720c */ /* 0x000fda0003f05300 */
[----:B------:R-:W-:Y:S05]  /*0c00*/  @!P0 BRA `(.L_x_6) ;  /* 0x0000000000088947 */ /* 0x000fea0003800000 */
[----:B------:R0:W5:Y:S01]  /*0c10*/  LD.E R14, desc[UR18][R2.64] ;  /* 0x00000012020e7980 */ /* 0x000162000c101900 */
[----:B------:R-:W-:Y:S05]  /*0c20*/  BRA `(.L_x_7) ;  /* 0x0000000000207947 */ /* 0x000fea0003800000 */
.L_x_6:
[----:B------:R-:W-:Y:S02]  /*0c30*/  ULDC.64 UR4, c[0x0][0x588] ;  /* 0x0001620000047ab9 */ /* 0x000fe40000000a00 */
[----:B------:R-:W-:-:S04]  /*0c40*/  ISETP.NE.U32.AND P0, PT, RZ, UR4, PT ;  /* 0x00000004ff007c0c */ /* 0x000fc8000bf05070 */
[----:B------:R-:W-:-:S13]  /*0c50*/  ISETP.NE.AND.EX P0, PT, RZ, UR5, PT, P0 ;  /* 0x00000005ff007c0c */ /* 0x000fda000bf05300 */
[----:B------:R-:W-:Y:S05]  /*0c60*/  @!P0 BRA `(.L_x_8) ;  /* 0x00000000000c8947 */ /* 0x000fea0003800000 */
[----:B------:R-:W0:Y:S02]  /*0c70*/  LDC.64 R14, c[0x0][0x588] ;  /* 0x00016200ff0e7b82 */ /* 0x000e240000000a00 */
[----:B0-----:R1:W5:Y:S01]  /*0c80*/  LDG.E R14, desc[UR18][R14.64] ;  /* 0x000000120e0e7981 */ /* 0x001362000c1e1900 */
[----:B------:R-:W-:Y:S05]  /*0c90*/  BRA `(.L_x_7) ;  /* 0x0000000000047947 */ /* 0x000fea0003800000 */
.L_x_8:
[----:B------:R-:W2:Y:S02]  /*0ca0*/  LDC R14, c[0x0][0x580] ;  /* 0x00016000ff0e7b82 */ /* 0x000ea40000000800 */
.L_x_7:
[----:B------:R-:W-:Y:S02]  /*0cb0*/  ULDC.64 UR4, c[0x0][0x5a0] ;  /* 0x0001680000047ab9 */ /* 0x000fe40000000a00 */
[----:B------:R-:W-:-:S04]  /*0cc0*/  ISETP.NE.U32.AND P0, PT, RZ, UR4, PT ;  /* 0x00000004ff007c0c */ /* 0x000fc8000bf05070 */
[----:B------:R-:W-:-:S13]  /*0cd0*/  ISETP.NE.AND.EX P0, PT, RZ, UR5, PT, P0 ;  /* 0x00000005ff007c0c */ /* 0x000fda000bf05300 */
[----:B------:R-:W-:Y:S05]  /*0ce0*/  @!P0 BRA `(.L_x_9) ;  /* 0x00000000001c8947 */ /* 0x000fea0003800000 */
[----:B0-----:R-:W0:Y:S02]  /*0cf0*/  LDC.64 R2, c[0x0][0x5a0] ;  /* 0x00016800ff027b82 */ /* 0x001e240000000a00 */
[----:B0-----:R-:W3:Y:S02]  /*0d00*/  LDG.E.64 R2, desc[UR18][R2.64] ;  /* 0x0000001202027981 */ /* 0x001ee4000c1e1b00 */
[----:B---3--:R-:W-:-:S04]  /*0d10*/  ISETP.NE.U32.AND P0, PT, R2, RZ, PT ;  /* 0x000000ff0200720c */ /* 0x008fc80003f05070 */
[----:B------:R-:W-:-:S13]  /*0d20*/  ISETP.NE.AND.EX P0, PT, R3, RZ, PT, P0 ;  /* 0x000000ff0300720c */ /* 0x000fda0003f05300 */
[----:B------:R-:W-:Y:S05]  /*0d30*/  @!P0 BRA `(.L_x_9) ;  /* 0x0000000000088947 */ /* 0x000fea0003800000 */
[----:B-1----:R0:W5:Y:S01]  /*0d40*/  LD.E R15, desc[UR18][R2.64] ;  /* 0x00000012020f7980 */ /* 0x002162000c101900 */
[----:B------:R-:W-:Y:S05]  /*0d50*/  BRA `(.L_x_10) ;  /* 0x0000000000207947 */ /* 0x000fea0003800000 */
.L_x_9:
[----:B------:R-:W-:Y:S02]  /*0d60*/  ULDC.64 UR4, c[0x0][0x590] ;  /* 0x0001640000047ab9 */ /* 0x000fe40000000a00 */
[----:B------:R-:W-:-:S04]  /*0d70*/  ISETP.NE.U32.AND P0, PT, RZ, UR4, PT ;  /* 0x00000004ff007c0c */ /* 0x000fc8000bf05070 */
[----:B------:R-:W-:-:S13]  /*0d80*/  ISETP.NE.AND.EX P0, PT, RZ, UR5, PT, P0 ;  /* 0x00000005ff007c0c */ /* 0x000fda000bf05300 */
[----:B------:R-:W-:Y:S05]  /*0d90*/  @!P0 BRA `(.L_x_11) ;  /* 0x00000000000c8947 */ /* 0x000fea0003800000 */
[----:B0-----:R-:W1:Y:S02]  /*0da0*/  LDC.64 R2, c[0x0][0x590] ;  /* 0x00016400ff027b82 */ /* 0x001e640000000a00 */
[----:B-1----:R1:W5:Y:S01]  /*0db0*/  LDG.E R15, desc[UR18][R2.64] ;  /* 0x00000012020f7981 */ /* 0x002362000c1e1900 */
[----:B------:R-:W-:Y:S05]  /*0dc0*/  BRA `(.L_x_10) ;  /* 0x0000000000047947 */ /* 0x000fea0003800000 */
.L_x_11:
[----:B-1----:R-:W3:Y:S02]  /*0dd0*/  LDC R15, c[0x0][0x584] ;  /* 0x00016100ff0f7b82 */ /* 0x002ee40000000800 */
.L_x_10:
[----:B------:R-:W4:Y:S01]  /*0de0*/  LDC R0, c[0x0][0x65c] ;  /* 0x00019700ff007b82 */ /* 0x000f220000000800 */
[----:B------:R-:W-:Y:S01]  /*0df0*/  ULDC UR8, c[0x0][0x28c] ;  /* 0x0000a30000087ab9 */ /* 0x000fe20000000800 */
[----:B------:R-:W-:Y:S01]  /*0e00*/  ISETP.NE.AND P0, PT, R5, 0x2, PT ;  /* 0x000000020500780c */ /* 0x000fe20003f05270 */
[----:B------:R-:W-:Y:S01]  /*0e10*/  UIADD3 UR8, UR8, 0x3f, URZ ;  /* 0x0000003f08087890 */ /* 0x000fe2000fffe03f */
[----:B------:R-:W-:Y:S01]  /*0e20*/  IMAD.U32 R4, RZ, RZ, UR12 ;  /* 0x0000000cff047e24 */ /* 0x000fe2000f8e00ff */
[----:B------:R-:W-:Y:S01]  /*0e30*/  UMOV UR4, URZ ;  /* 0x0000003f00047c82 */ /* 0x000fe20008000000 */
[----:B------:R-:W-:Y:S01]  /*0e40*/  UMOV UR5, URZ ;  /* 0x0000003f00057c82 */ /* 0x000fe20008000000 */
[----:B------:R-:W-:-:S04]  /*0e50*/  USHF.R.S32.HI UR9, URZ, 0x1f, UR8 ;  /* 0x0000001f3f097899 */ /* 0x000fc80008011408 */
[----:B------:R-:W-:-:S04]  /*0e60*/  ULEA.HI UR9, UR9, UR8, URZ, 0x6 ;  /* 0x0000000809097291 */ /* 0x000fc8000f8f303f */
[----:B------:R-:W-:Y:S01]  /*0e70*/  USHF.R.S32.HI UR13, URZ, 0x6, UR9 ;  /* 0x000000063f0d7899 */ /* 0x000fe20008011409 */
[----:B----4-:R-:W-:-:S13]  /*0e80*/  ISETP.NE.AND P2, PT, R0, 0x1, PT ;  /* 0x000000010000780c */ /* 0x010fda0003f45270 */
[----:B01----:R-:W0:Y:S01]  /*0e90*/  @P2 LDC R3, c[0x0][0x10] ;  /* 0x00000400ff032b82 */ /* 0x003e220000000800 */
[----:B------:R-:W-:Y:S02]  /*0ea0*/  @P2 IMAD.MOV.U32 R17, RZ, RZ, RZ ;  /* 0x000000ffff112224 */ /* 0x000fe400078e00ff */
[----:B------:R-:W-:-:S05]  /*0eb0*/  @P2 IMAD.MOV.U32 R5, RZ, RZ, RZ ;  /* 0x000000ffff052224 */ /* 0x000fca00078e00ff */
[----:B------:R-:W1:Y:S01]  /*0ec0*/  @!P2 LDC R9, c[0x0][0xc] ;  /* 0x00000300ff09ab82 */ /* 0x000e620000000800 */
[----:B------:R-:W-:Y:S01]  /*0ed0*/  ULDC UR6, c[0x0][0xc] ;  /* 0x0000030000067ab9 */ /* 0x000fe20000000800 */
[----:B------:R-:W-:Y:S02]  /*0ee0*/  ULDC UR7, c[0x0][0x10] ;  /* 0x0000040000077ab9 */ /* 0x000fe40000000800 */
[----:B------:R-:W-:-:S04]  /*0ef0*/  UIMAD.WIDE.U32 UR6, UR6, UR7, URZ ;  /* 0x00000007060672a5 */ /* 0x000fc8000f8e003f */
[----:B------:R-:W4:Y:S01]  /*0f00*/  LDC R8, c[0x0][0x14] ;  /* 0x00000500ff087b82 */ /* 0x000f220000000800 */
[----:B0-----:R-:W-:-:S04]  /*0f10*/  @P2 IMAD.WIDE.U32 R2, R3, UR12, R16 ;  /* 0x0000000c03022c25 */ /* 0x001fc8000f8e0010 */
[----:B------:R-:W-:Y:S02]  /*0f20*/  @P2 IMAD.IADD R3, R3, 0x1, R5 ;  /* 0x0000000103032824 */ /* 0x000fe400078e0205 */
[----:B------:R-:W-:Y:S02]  /*0f30*/  IMAD.MOV.U32 R5, RZ, RZ, RZ ;  /* 0x000000ffff057224 */ /* 0x000fe400078e00ff */
[----:B-1----:R-:W-:-:S04]  /*0f40*/  @!P2 IMAD.WIDE.U32 R4, R16, R9, R4 ;  /* 0x000000091004a225 */ /* 0x002fc800078e0004 */
[----:B------:R-:W-:Y:S02]  /*0f50*/  @!P2 IMAD.MOV.U32 R2, RZ, RZ, R4 ;  /* 0x000000ffff02a224 */ /* 0x000fe400078e0004 */
[C---:B----4-:R-:W-:Y:S02]  /*0f60*/  IMAD R21, R8.reuse, UR7, RZ ;  /* 0x0000000708157c24 */ /* 0x050fe4000f8e02ff */
[----:B------:R-:W-:Y:S01]  /*0f70*/  IMAD.WIDE.U32 R8, R8, UR6, RZ ;  /* 0x0000000608087c25 */ /* 0x000fe2000f8e00ff */
[----:B------:R-:W-:-:S03]  /*0f80*/  ULDC.64 UR6, c[0x0][0x650] ;  /* 0x0001940000067ab9 */ /* 0x000fc60000000a00 */
[----:B------:R-:W-:Y:S02]  /*0f90*/  @!P2 IMAD.MOV.U32 R3, RZ, RZ, R5 ;  /* 0x000000ffff03a224 */ /* 0x000fe400078e0005 */
[----:B------:R-:W-:Y:S01]  /*0fa0*/  IMAD.IADD R0, R9, 0x1, R21 ;  /* 0x0000000109007824 */ /* 0x000fe200078e0215 */
[----:B------:R-:W-:Y:S06]  /*0fb0*/  @P0 BRA `(.L_x_12) ;  /* 0x0000000000200947 */ /* 0x000fec0003800000 */
[----:B------:R-:W-:Y:S01]  /*0fc0*/  UISETP.GE.U32.AND UP0, UPT, UR13, 0x12, UPT ;  /* 0x000000120d00788c */ /* 0x000fe2000bf06070 */
[----:B------:R-:W-:Y:S01]  /*0fd0*/  IADD3 R2, P0, R2, R8, RZ ;  /* 0x0000000802027210 */ /* 0x000fe20007f1e0ff */
[----:B------:R-:W-:-:S04]  /*0fe0*/  UIMAD.WIDE.U32 UR4, UR13, 0x38e38e39, URZ ;  /* 0x38e38e390d0478a5 */ /* 0x000fc8000f8e003f */
[----:B------:R-:W-:Y:S01]  /*0ff0*/  USHF.R.U32.HI UR4, URZ, 0x2, UR5 ;  /* 0x000000023f047899 */ /* 0x000fe20008011605 */
[----:B------:R-:W-:Y:S02]  /*1000*/  IMAD.X R3, R0, 0x1, R3, P0 ;  /* 0x0000000100037824 */ /* 0x000fe400000e0603 */
[----:B------:R-:W-:Y:S02]  /*1010*/  UMOV UR5, URZ ;  /* 0x0000003f00057c82 */ /* 0x000fe40008000000 */
[----:B------:R-:W-:Y:S02]  /*1020*/  @UP0 ULOP3.LUT UR5, UR4, 0x1, URZ, 0xc0, !UPT ;  /* 0x0000000104050892 */ /* 0x000fe4000f8ec03f */
[----:B------:R-:W-:-:S12]  /*1030*/  UIMAD UR4, UR4, -0x12, UR13 ;  /* 0xffffffee040478a4 */ /* 0x000fd8000f8e020d */
.L_x_12:
[----:B------:R-:W-:Y:S01]  /*1040*/  ISETP.GE.U32.AND P0, PT, R2, UR6, PT ;  /* 0x0000000602007c0c */ /* 0x000fe2000bf06070 */
[----:B------:R-:W-:Y:S01]  /*1050*/  IMAD.MOV.U32 R6, RZ, RZ, -0x1 ;  /* 0xffffffffff067424 */ /* 0x000fe200078e00ff */
[----:B------:R-:W-:Y:S01]  /*1060*/  PRMT R20, RZ, 0x7610, R20 ;  /* 0x00007610ff147816 */ /* 0x000fe20000000014 */
[----:B------:R-:W-:Y:S01]  /*1070*/  IMAD.MOV.U32 R5, RZ, RZ, -0x1 ;  /* 0xffffffffff057424 */ /* 0x000fe200078e00ff */
[----:B------:R-:W-:Y:S01]  /*1080*/  ISETP.GE.U32.AND.EX P0, PT, R3, UR7, PT, P0 ;  /* 0x0000000703007c0c */ /* 0x000fe2000bf06100 */
[----:B------:R-:W-:-:S12]  /*1090*/  IMAD.MOV.U32 R4, RZ, RZ, -0x1 ;  /* 0xffffffffff047424 */ /* 0x000fd800078e00ff */
[----:B------:R-:W-:Y:S05]  /*10a0*/  @P0 BRA `(.L_x_13) ;  /* 0x0000000400240947 */ /* 0x000fea0003800000 */
[----:B------:R-:W0:Y:S01]  /*10b0*/  LDC.64 R28, c[0x0][0x628] ;  /* 0x00018a00ff1c7b82 */ /* 0x000e220000000a00 */
[----:B------:R-:W-:Y:S02]  /*10c0*/  IMAD.MOV.U32 R4, RZ, RZ, R2 ;  /* 0x000000ffff047224 */ /* 0x000fe400078e0002 */
[----:B------:R-:W-:-:S05]  /*10d0*/  IMAD.MOV.U32 R5, RZ, RZ, R3 ;  /* 0x000000ffff057224 */ /* 0x000fca00078e0003 */
[----:B------:R-:W1:Y:S08]  /*10e0*/  LDC R6, c[0x0][0x630] ;  /* 0x00018c00ff067b82 */ /* 0x000e700000000800 */
[----:B------:R-:W4:Y:S01]  /*10f0*/  LDC.64 R30, c[0x0][0x620] ;  /* 0x00018800ff1e7b82 */ /* 0x000f220000000a00 */
[----:B0-----:R-:W-:-:S04]  /*1100*/  ISETP.NE.U32.AND P0, PT, R28, RZ, PT ;  /* 0x000000ff1c00720c */ /* 0x001fc80003f05070 */
[----:B------:R-:W-:-:S13]  /*1110*/  ISETP.NE.AND.EX P0, PT, R29, RZ, PT, P0 ;  /* 0x000000ff1d00720c */ /* 0x000fda0003f05300 */
[----:B-1--4-:R-:W-:Y:S05]  /*1120*/  @!P0 BRA `(.L_x_14) ;  /* 0x0000000000288947 */ /* 0x012fea0003800000 */
[----:B------:R-:W0:Y:S02]  /*1130*/  LDC R23, c[0x0][0x634] ;  /* 0x00018d00ff177b82 */ /* 0x000e240000000800 */
[----:B0-----:R-:W-:-:S05]  /*1140*/  IADD3 R23, P0, R2, R23, RZ ;  /* 0x0000001702177210 */ /* 0x001fca0007f1e0ff */
[----:B------:R-:W-:-:S04]  /*1150*/  IMAD.X R27, RZ, RZ, R3, P0 ;  /* 0x000000ffff1b7224 */ /* 0x000fc800000e0603 */
[----:B------:R-:W-:-:S04]  /*1160*/  IMAD.WIDE.U32 R4, R27, R28, RZ ;  /* 0x0000001c1b047225 */ /* 0x000fc800078e00ff */
[----:B------:R-:W-:-:S04]  /*1170*/  IMAD.WIDE.U32 R20, P0, R23, R29, R4 ;  /* 0x0000001d17147225 */ /* 0x000fc80007800004 */
[----:B------:R-:W-:-:S04]  /*1180*/  IMAD.WIDE.U32 R4, R23, R28, RZ ;  /* 0x0000001c17047225 */ /* 0x000fc800078e00ff */
[----:B------:R-:W-:Y:S01]  /*1190*/  IMAD.X R23, RZ, RZ, RZ, P0 ;  /* 0x000000ffff177224 */ /* 0x000fe200000e06ff */
[----:B------:R-:W-:Y:S01]  /*11a0*/  IADD3 RZ, P0, R5, R20, RZ ;  /* 0x0000001405ff7210 */ /* 0x000fe20007f1e0ff */
[----:B------:R-:W-:-:S04]  /*11b0*/  IMAD.MOV.U32 R22, RZ, RZ, R21 ;  /* 0x000000ffff167224 */ /* 0x000fc800078e0015 */
[----:B------:R-:W-:-:S08]  /*11c0*/  IMAD.WIDE.U32.X R4, R27, R29, R22, P0 ;  /* 0x0000001d1b047225 */ /* 0x000fd000000e0416 */
.L_x_14:
[----:B------:R-:W0:Y:S01]  /*11d0*/  LDC.64 R32, c[0x0][0x640] ;  /* 0x00019000ff207b82 */ /* 0x000e220000000a00 */
[-CC-:B------:R-:W-:Y:S01]  /*11e0*/  SHF.R.U64 R36, R4, R6.reuse, R5.reuse ;  /* 0x0000000604247219 */ /* 0x180fe20000001205 */
[----:B------:R-:W-:Y:S01]  /*11f0*/  IMAD.MOV.U32 R37, RZ, RZ, 0x1 ;  /* 0x00000001ff257424 */ /* 0x000fe200078e00ff */
[----:B------:R-:W-:Y:S02]  /*1200*/  SHF.R.U32.HI R4, RZ, R6, R5 ;  /* 0x00000006ff047219 */ /* 0x000fe40000011605 */
[----:B------:R-:W-:-:S03]  /*1210*/  IADD3 R21, P0, RZ, -R36, RZ ;  /* 0x80000024ff157210 */ /* 0x000fc60007f1e0ff */
[----:B------:R-:W1:Y:S02]  /*1220*/  LDC R20, c[0x0][0x618] ;  /* 0x00018600ff147b82 */ /* 0x000e640000000800 */
[----:B------:R-:W-:-:S04]  /*1230*/  IMAD.X R5, RZ, RZ, ~R4, P0 ;  /* 0x000000ffff057224 */ /* 0x000fc800000e0e04 */
[-C--:B------:R-:W-:Y:S02]  /*1240*/  IMAD R6, R5, R30.reuse, RZ ;  /* 0x0000001e05067224 */ /* 0x080fe400078e02ff */
[----:B------:R-:W4:Y:S01]  /*1250*/  LDC R23, c[0x0][0x608] ;  /* 0x00018200ff177b82 */ /* 0x000f220000000800 */
[----:B------:R-:W-:-:S04]  /*1260*/  IMAD.WIDE.U32 R4, R21, R30, R2 ;  /* 0x0000001e15047225 */ /* 0x000fc800078e0002 */
[----:B------:R-:W-:-:S03]  /*1270*/  IMAD R21, R21, R31, R6 ;  /* 0x0000001f15157224 */ /* 0x000fc600078e0206 */
[----:B------:R-:W2:Y:S01]  /*1280*/  LDC R28, c[0x0][0x658] ;  /* 0x00019600ff1c7b82 */ /* 0x000ea20000000800 */
[----:B------:R-:W-:Y:S01]  /*1290*/  IMAD.IADD R5, R5, 0x1, R21 ;  /* 0x0000000105057824 */ /* 0x000fe200078e0215 */
[----:B0-----:R-:W-:Y:S01]  /*12a0*/  ISETP.NE.U32.AND P0, PT, R32, RZ, PT ;  /* 0x000000ff2000720c */ /* 0x001fe20003f05070 */
[----:B------:R-:W-:-:S03]  /*12b0*/  IMAD.MOV.U32 R21, RZ, RZ, -0x1 ;  /* 0xffffffffff157424 */ /* 0x000fc600078e00ff */
[----:B------:R-:W-:Y:S02]  /*12c0*/  ISETP.NE.AND.EX P0, PT, R33, RZ, PT, P0 ;  /* 0x000000ff2100720c */ /* 0x000fe40003f05300 */
[----:B------:R-:W0:Y:S01]  /*12d0*/  LDC R31, c[0x0][0x600] ;  /* 0x00018000ff1f7b82 */ /* 0x000e220000000800 */
[-CC-:B-1----:R-:W-:Y:S02]  /*12e0*/  SHF.R.U64 R29, R4, R20.reuse, R5.reuse ;  /* 0x00000014041d7219 */ /* 0x182fe40000001205 */
[----:B------:R-:W-:-:S05]  /*12f0*/  SHF.R.U32.HI R4, RZ, R20, R5 ;  /* 0x00000014ff047219 */ /* 0x000fca0000011605 */
[----:B------:R-:W1:Y:S01]  /*1300*/  LDC R30, c[0x0][0x648] ;  /* 0x00019200ff1e7b82 */ /* 0x000e620000000800 */
[-CC-:B----4-:R-:W-:Y:S02]  /*1310*/  SHF.R.U64 R39, R29, R23.reuse, R4.reuse ;  /* 0x000000171d277219 */ /* 0x190fe40000001204 */
[----:B------:R-:W-:-:S05]  /*1320*/  SHF.R.U32.HI R5, RZ, R23, R4 ;  /* 0x00000017ff057219 */ /* 0x000fca0000011604 */
[----:B------:R-:W4:Y:S01]  /*1330*/  LDC R35, c[0x0][0x638] ;  /* 0x00018e00ff237b82 */ /* 0x000f220000000800 */
[-C--:B--2---:R-:W-:Y:S02]  /*1340*/  SHF.L.U32 R4, R21, R28.reuse, RZ ;  /* 0x0000001c15047219 */ /* 0x084fe400000006ff */
[--C-:B------:R-:W-:Y:S02]  /*1350*/  SHF.R.U64 R38, R39, R28, R5.reuse ;  /* 0x0000001c27267219 */ /* 0x100fe40000001205 */
[----:B------:R-:W-:Y:S02]  /*1360*/  LOP3.LUT R6, RZ, R4, RZ, 0x33, !PT ;  /* 0x00000004ff067212 */ /* 0x000fe400078e33ff */
[----:B------:R-:W-:Y:S01]  /*1370*/  SHF.R.U32.HI R5, RZ, R28, R5 ;  /* 0x0000001cff057219 */ /* 0x000fe20000011605 */
[----:B------:R-:W2:Y:S01]  /*1380*/  LDC R34, c[0x0][0x610] ;  /* 0x00018400ff227b82 */ /* 0x000ea20000000800 */
[----:B------:R-:W-:Y:S01]  /*1390*/  IMAD.MOV.U32 R4, RZ, RZ, R38 ;  /* 0x000000ffff047224 */ /* 0x000fe200078e0026 */
[----:B------:R-:W-:Y:S06]  /*13a0*/  @!P0 BRA `(.L_x_15) ;  /* 0x0000000000288947 */ /* 0x000fec0003800000 */
[----:B------:R-:W3:Y:S02]  /*13b0*/  LDC R23, c[0x0][0x64c] ;  /* 0x00019300ff177b82 */ /* 0x000ee40000000800 */
[----:B---3--:R-:W-:-:S05]  /*13c0*/  IADD3 R23, P0, R38, R23, RZ ;  /* 0x0000001726177210 */ /* 0x008fca0007f1e0ff */
        /* <DEDUP_REMOVED lines=8> */
.L_x_15:
[----:B-1----:R-:W-:Y:S01]  /*1450*/  SHF.R.U64 R17, R4, R30, R5 ;  /* 0x0000001e04117219 */ /* 0x002fe20000001205 */
[----:B------:R-:W-:Y:S01]  /*1460*/  @P2 IMAD R24, R25, R26, R16 ;  /* 0x0000001a19182224 */ /* 0x000fe200078e0210 */
[----:B------:R-:W-:Y:S02]  /*1470*/  SHF.L.U32 R4, R37, R28, RZ ;  /* 0x0000001c25047219 */ /* 0x000fe400000006ff */
[----:B------:R-:W-:Y:S01]  /*1480*/  LOP3.LUT R5, R39, R6, RZ, 0xc0, !PT ;  /* 0x0000000627057212 */ /* 0x000fe200078ec0ff */
[----:B0-----:R-:W-:Y:S02]  /*1490*/  VIADD R6, R31, 0xffffffff ;  /* 0xffffffff1f067836 */ /* 0x001fe40000000000 */
[----:B------:R-:W-:Y:S02]  /*14a0*/  IMAD.MOV R20, RZ, RZ, -R17 ;  /* 0x000000ffff147224 */ /* 0x000fe400078e0a11 */
[----:B------:R-:W-:Y:S01]  /*14b0*/  IMAD R5, R4, R17, R5 ;  /* 0x0000001104057224 */ /* 0x000fe200078e0205 */
[----:B------:R-:W-:Y:S01]  /*14c0*/  LOP3.LUT R17, R29, R6, RZ, 0xc0, !PT ;  /* 0x000000061d117212 */ /* 0x000fe200078ec0ff */
[----:B----4-:R-:W-:-:S02]  /*14d0*/  IMAD R4, R20, R35, R38 ;  /* 0x0000002314047224 */ /* 0x010fc400078e0226 */
[----:B--2---:R-:W-:Y:S02]  /*14e0*/  IMAD R6, R5, R34, R24 ;  /* 0x0000002205067224 */ /* 0x004fe400078e0218 */
[----:B------:R-:W-:Y:S02]  /*14f0*/  IMAD R17, R4, R31, R17 ;  /* 0x0000001f04117224 */ /* 0x000fe400078e0211 */
[----:B------:R-:W-:Y:S02]  /*1500*/  IMAD.MOV.U32 R20, RZ, RZ, 0x1 ;  /* 0x00000001ff147424 */ /* 0x000fe400078e00ff */
[----:B------:R-:W-:Y:S01]  /*1510*/  IMAD.MOV.U32 R4, RZ, RZ, R36 ;  /* 0x000000ffff047224 */ /* 0x000fe200078e0024 */
[----:B------:R-:W-:Y:S02]  /*1520*/  SEL R5, R17, R6, !P2 ;  /* 0x0000000611057207 */ /* 0x000fe40005000000 */
[----:B------:R-:W-:-:S07]  /*1530*/  SEL R6, R6, R17, !P2 ;  /* 0x0000001106067207 */ /* 0x000fce0005000000 */
.L_x_13:
[----:B------:R-:W-:Y:S05]  /*1540*/  @!P3 BRA `(.L_x_16) ;  /* 0x00000000000cb947 */ /* 0x000fea0003800000 */
[----:B------:R-:W-:Y:S01]  /*1550*/  UCGABAR_WAIT ;  /* 0x0000000000007dc7 */ /* 0x000fe20008000000 */
[----:B------:R-:W-:Y:S01]  /*1560*/  CCTL.IVALL ;  /* 0x00000000ff00798f */ /* 0x000fe20002000000 */
[----:B------:R-:W-:Y:S05]  /*1570*/  BRA `(.L_x_17) ;  /* 0x0000000000047947 */ /* 0x000fea0003800000 */
.L_x_16:
[----:B------:R-:W-:Y:S06]  /*1580*/  BAR.SYNC.DEFER_BLOCKING 0x0 ;  /* 0x0000000000007b1d */ /* 0x000fec0000010000 */
.L_x_17:
[----:B------:R-:W-:Y:S05]  /*1590*/  @!P4 BRA `(.L_x_18) ;  /* 0x0000006c0068c947 */ /* 0x000fea0003800000 */
[----:B------:R-:W-:-:S13]  /*15a0*/  ISETP.GT.U32.AND P0, PT, R40, 0x1, PT ;  /* 0x000000012800780c */ /* 0x000fda0003f04070 */
[----:B------:R-:W-:Y:S05]  /*15b0*/  @P0 EXIT ;  /* 0x000000000000094d */ /* 0x000fea0003800000 */
.L_x_19:
[----:B------:R-:W-:-:S08]  /*15c0*/  NOP ;  /* 0x0000000000007918 */ /* 0x000fd00000000000 */
[----:B------:R-:W0:Y:S02]  /*15d0*/  USETMAXREG.TRY_ALLOC.CTAPOOL UP0, 0xe8 ;  /* 0x000000e8000079c8 */ /* 0x000e240008000600 */
[----:B0-----:R-:W-:-:S13]  /*15e0*/  PLOP3.LUT P0, PT, PT, PT, UP0, 0x80, 0x0 ;  /* 0x000000000000781c */ /* 0x001fda0003f0f008 */
[----:B------:R-:W-:Y:S05]  /*15f0*/  @!P0 BRA `(.L_x_19) ;  /* 0xfffffffc00f08947 */ /* 0x000fea000383ffff */
[----:B------:R-:W-:-:S13]  /*1600*/  LOP3.LUT P0, RZ, R20, 0xff, RZ, 0xc0, !PT ;  /* 0x000000ff14ff7812 */ /* 0x000fda000780c0ff */
[----:B------:R-:W-:Y:S05]  /*1610*/  @!P0 EXIT ;  /* 0x000000000000894d */ /* 0x000fea0003800000 */
[----:B------:R-:W0:Y:S01]  /*1620*/  S2UR UR6, SR_CgaCtaId ;  /* 0x00000000000679c3 */ /* 0x000e220000008800 */
[CC--:B------:R-:W-:Y:S01]  /*1630*/  LEA.HI R11, R19.reuse, R10.reuse, RZ, 0x2 ;  /* 0x0000000a130b7211 */ /* 0x0c0fe200078f10ff */
[----:B------:R-:W-:Y:S01]  /*1640*/  UIADD3 UR7, UR15, -0x1, URZ ;  /* 0xffffffff0f077890 */ /* 0x000fe2000fffe03f */
[----:B------:R-:W-:Y:S01]  /*1650*/  LEA.HI R19, R19, R10, RZ, 0x5 ;  /* 0x0000000a13137211 */ /* 0x000fe200078f28ff */
[----:B------:R-:W-:Y:S01]  /*1660*/  UMOV UR12, 0x400 ;  /* 0x00000400000c7882 */ /* 0x000fe20000000000 */
[--C-:B------:R-:W-:Y:S01]  /*1670*/  SHF.R.S32.HI R18, RZ, 0x2, R11.reuse ;  /* 0x00000002ff127819 */ /* 0x100fe2000001140b */
[----:B------:R-:W-:Y:S01]  /*1680*/  UISETP.LT.AND UP0, UPT, UR13, 0x1, UPT ;  /* 0x000000010d00788c */ /* 0x000fe2000bf01270 */
[----:B------:R-:W-:Y:S01]  /*1690*/  SHF.R.S32.HI R17, RZ, 0x1f, R11 ;  /* 0x0000001fff117819 */ /* 0x000fe2000001140b */
[----:B------:R-:W-:Y:S01]  /*16a0*/  USHF.L.U32 UR20, UR13, 0x1, URZ ;  /* 0x000000010d147899 */ /* 0x000fe2000800063f */
[----:B------:R-:W-:Y:S01]  /*16b0*/  LOP3.LUT R11, R11, 0xfffffffc, RZ, 0xc0, !PT ;  /* 0xfffffffc0b0b7812 */ /* 0x000fe200078ec0ff */
[----:B------:R-:W-:Y:S01]  /*16c0*/  USEL UR14, UR13, 0x1, UP0 ;  /* 0x000000010d0e7887 */ /* 0x000fe20008000000 */
[----:B------:R-:W-:Y:S01]  /*16d0*/  LEA.HI R17, R17, R18, RZ, 0x3 ;  /* 0x0000001211117211 */ /* 0x000fe200078f18ff */
[----:B------:R-:W-:Y:S01]  /*16e0*/  UISETP.NE.AND UP0, UPT, UR7, URZ, UPT ;  /* 0x0000003f0700728c */ /* 0x000fe2000bf05270 */
[----:B------:R-:W-:Y:S01]  /*16f0*/  LOP3.LUT R148, R7, 0x1, RZ, 0xfc, !PT ;  /* 0x0000000107947812 */ /* 0x000fe200078efcff */
[----:B------:R-:W-:Y:S01]  /*1700*/  IMAD.IADD R16, R10, 0x1, -R11 ;  /* 0x000000010a107824 */ /* 0x000fe200078e0a0b */
[----:B------:R-:W-:Y:S01]  /*1710*/  LOP3.LUT R17, R17, 0xfffffff8, RZ, 0xc0, !PT ;  /* 0xfffffff811117812 */ /* 0x000fe200078ec0ff */
[----:B------:R-:W-:-:S04]  /*1720*/  UIADD3 UR14, -UR14, UR13, URZ ;  /* 0x0000000d0e0e7290 */ /* 0x000fc8000fffe13f */
[----:B------:R-:W-:Y:S01]  /*1730*/  IMAD.IADD R18, R18, 0x1, -R17 ;  /* 0x0000000112127824 */ /* 0x000fe200078e0a11 */
[----:B------:R-:W-:Y:S01]  /*1740*/  SHF.R.S32.HI R17, RZ, 0x5, R19 ;  /* 0x00000005ff117819 */ /* 0x000fe20000011413 */
[----:B0-----:R-:W-:-:S03]  /*1750*/  ULEA UR12, UR6, UR12, 0x18 ;  /* 0x0000000c060c7291 */ /* 0x001fc6000f8ec03f */
[--C-:B------:R-:W-:Y:S01]  /*1760*/  SHF.R.S32.HI R19, RZ, 0x1f, R18.reuse ;  /* 0x0000001fff137819 */ /* 0x100fe20000011412 */
[----:B------:R-:W-:Y:S01]  /*1770*/  USHF.L.U32 UR6, UR7, 0x3, URZ ;  /* 0x0000000307067899 */ /* 0x000fe2000800063f */
[C-C-:B------:R-:W-:Y:S01]  /*1780*/  IMAD R20, R17.reuse, -0x10, -R18.reuse ;  /* 0xfffffff011147824 */ /* 0x140fe200078e0a12 */
[----:B------:R-:W-:Y:S02]  /*1790*/  USEL UR7, URZ, 0x1, UP0 ;  /* 0x000000013f077887 */ /* 0x000fe40008000000 */
[----:B------:R-:W-:Y:S01]  /*17a0*/  ULOP3.LUT UR6, UR6, 0x8, URZ, 0xc0, !UPT ;  /* 0x0000000806067892 */ /* 0x000fe2000f8ec03f */
[----:B------:R-:W-:Y:S01]  /*17b0*/  IMAD.WIDE R10, R17, 0x10, R18 ;  /* 0x00000010110a7825 */ /* 0x000fe200078e0212 */
[----:B------:R-:W-:Y:S02]  /*17c0*/  UIADD3 UR21, UR12, 0x130, URZ ;  /* 0x000001300c157890 */ /* 0x000fe4000fffe03f */
[----:B------:R-:W-:Y:S01]  /*17d0*/  ULOP3.LUT UR22, UR6, 0x8, URZ, 0x3c, !UPT ;  /* 0x0000000806167892 */ /* 0x000fe2000f8e3c3f */
[----:B------:R-:W-:Y:S01]  /*17e0*/  IMAD.U32 R150, RZ, RZ, UR7 ;  /* 0x00000007ff967e24 */ /* 0x000fe2000f8e00ff */
[----:B------:R-:W-:-:S02]  /*17f0*/  ULOP3.LUT UR16, UR6, 0x18, URZ, 0x3c, !UPT ;  /* 0x0000001806107892 */ /* 0x000fc4000f8e3c3f */
[----:B------:R-:W-:Y:S01]  /*1800*/  ULEA UR15, UR15, UR21, 0x3 ;  /* 0x000000150f0f7291 */ /* 0x000fe2000f8e183f */
[----:B------:R-:W-:Y:S02]  /*1810*/  ULDC UR6, c[0x0][0x284] ;  /* 0x0000a10000067ab9 */ /* 0x000fe40000000800 */
[----:B------:R-:W-:-:S09]  /*1820*/  VIADD R17, R20, UR6 ;  /* 0x0000000614117c36 */ /* 0x000fd20008000000 */
.L_x_174:
[----:B------:R-:W-:Y:S01]  /*1830*/  SHF.L.U32 R18, R150, 0x1f, RZ ;  /* 0x0000001f96127819 */ /* 0x000fe200000006ff */
[----:B------:R-:W0:Y:S01]  /*1840*/  LDC R19, c[0x0][0x28c] ;  /* 0x0000a300ff137b82 */ /* 0x000e220000000800 */
[----:B------:R-:W-:Y:S01]  /*1850*/  UMOV UR6, URZ ;  /* 0x0000003f00067c82 */ /* 0x000fe20008000000 */
[----:B------:R-:W-:Y:S01]  /*1860*/  UMOV UR17, UR4 ;  /* 0x0000000400117c82 */ /* 0x000fe20008000000 */
[----:B-1----:R-:W1:Y:S01]  /*1870*/  SYNCS.PHASECHK.TRANS64.TRYWAIT P0, [UR15+-0x8], R18 ;  /* 0xfffff812ff0075a7 */ /* 0x002e62000800014f */
[----:B0-----:R-:W-:Y:S01]  /*1880*/  ISETP.GE.AND P1, PT, R19, 0x1, PT ;  /* 0x000000011300780c */ /* 0x001fe20003f26270 */
[----:B-1-34-:R-:W-:-:S12]  /*1890*/  @!P0 BRA `(.L_x_20) ;  /* 0x0000008000a48947 */ /* 0x01afd80003800000 */
.L_x_210:
[----:B------:R-:W-:Y:S01]  /*18a0*/  UMOV UR7, URZ ;  /* 0x0000003f00077c82 */ /* 0x000fe20008000000 */
[----:B------:R-:W-:Y:S01]  /*18b0*/  UMOV UR8, URZ ;  /* 0x0000003f00087c82 */ /* 0x000fe20008000000 */
[----:B------:R-:W-:Y:S02]  /*18c0*/  CS2R R88, SRZ ;  /* 0x0000000000587805 */ /* 0x000fe4000001ff00 */
[----:B------:R-:W-:Y:S02]  /*18d0*/  CS2R R22, SRZ ;  /* 0x0000000000167805 */ /* 0x000fe4000001ff00 */
[----:B------:R-:W-:Y:S02]  /*18e0*/  CS2R R90, SRZ ;  /* 0x00000000005a7805 */ /* 0x000fe4000001ff00 */
[----:B------:R-:W-:Y:S02]  /*18f0*/  CS2R R92, SRZ ;  /* 0x00000000005c7805 */ /* 0x000fe4000001ff00 */
[----:B------:R-:W-:-:S02]  /*1900*/  CS2R R94, SRZ ;  /* 0x00000000005e7805 */ /* 0x000fc4000001ff00 */
[----:B------:R-:W-:Y:S02]  /*1910*/  CS2R R96, SRZ ;  /* 0x0000000000607805 */ /* 0x000fe4000001ff00 */
        /* <DEDUP_REMOVED lines=24> */
[----:B------:R-:W-:Y:S01]  /*1aa0*/  CS2R R146, SRZ ;  /* 0x0000000000927805 */ /* 0x000fe2000001ff00 */
[----:B------:R-:W-:Y:S01]  /*1ab0*/  IMAD.MOV.U32 R149, RZ, RZ, RZ ;  /* 0x000000ffff957224 */ /* 0x000fe200078e00ff */
[----:B------:R-:W-:Y:S01]  /*1ac0*/  CS2R R24, SRZ ;  /* 0x0000000000187805 */ /* 0x000fe2000001ff00 */
[----:B------:R-:W-:Y:S01]  /*1ad0*/  IMAD.MOV.U32 R151, RZ, RZ, RZ ;  /* 0x000000ffff977224 */ /* 0x000fe200078e00ff */
[----:B------:R-:W-:Y:S01]  /*1ae0*/  CS2R R26, SRZ ;  /* 0x00000000001a7805 */ /* 0x000fe2000001ff00 */
[----:B------:R-:W-:Y:S01]  /*1af0*/  IMAD.U32 R152, RZ, RZ, UR5 ;  /* 0x00000005ff987e24 */ /* 0x000fe2000f8e00ff */
        /* <DEDUP_REMOVED lines=29> */
[----:B------:R-:W-:Y:S01]  /*1cd0*/  CS2R R86, SRZ ;  /* 0x0000000000567805 */ /* 0x000fe2000001ff00 */
[----:B------:R-:W-:Y:S06]  /*1ce0*/  @!P1 BRA `(.L_x_21) ;  /* 0x00000008003c9947 */ /* 0x000fec0003800000 */
[----:B------:R-:W-:-:S13]  /*1cf0*/  ISETP.NE.AND P1, PT, R148, 0x3, PT ;  /* 0x000000039400780c */ /* 0x000fda0003f25270 */
[----:B------:R-:W-:Y:S05]  /*1d00*/  @!P1 BRA `(.L_x_22) ;  /* 0x0000000000049947 */ /* 0x000fea0003800000 */
[----:B------:R-:W-:Y:S01]  /*1d10*/  BPT.TRAP 0x1 ;  /* 0x000000040000795c */ /* 0x000fe20000300000 */
.L_x_22:
[----:B------:R-:W-:Y:S01]  /*1d20*/  ULEA UR6, UR4, UR12, 0x3 ;  /* 0x0000000c04067291 */ /* 0x000fe2000f8e183f */
[----:B0-----:R-:W-:-:S05]  /*1d30*/  IMAD.U32 R18, RZ, RZ, UR5 ;  /* 0x00000005ff127e24 */ /* 0x001fca000f8e00ff */
[----:B------:R-:W-:-:S04]  /*1d40*/  SHF.L.U32 R18, R18, 0x1f, RZ ;  /* 0x0000001f12127819 */ /* 0x000fc800000006ff */
[----:B------:R0:W1:Y:S01]  /*1d50*/  SYNCS.PHASECHK.TRANS64.TRYWAIT P0, [UR6], R18 ;  /* 0x00000012ff0075a7 */ /* 0x0000620008000146 */
[----:B------:R-:W-:Y:S05]  /*1d60*/  @!P1 BRA `(.L_x_23) ;  /* 0x0000000000049947 */ /* 0x000fea0003800000 */
[----:B------:R-:W-:Y:S01]  /*1d70*/  BPT.TRAP 0x1 ;  /* 0x000000040000795c */ /* 0x000fe20000300000 */
.L_x_23:
[----:B-1----:R-:W-:Y:S05]  /*1d80*/  @P0 BRA `(.L_x_24) ;  /* 0x0000000000080947 */ /* 0x002fea0003800000 */
[----:B------:R-:W1:Y:S02]  /*1d90*/  SYNCS.PHASECHK.TRANS64.TRYWAIT P0, [UR6], R18 ;  /* 0x00000012ff0075a7 */ /* 0x000e640008000146 */
[----:B-1----:R-:W-:Y:S05]  /*1da0*/  @!P0 BRA `(.L_x_25) ;  /* 0x0000007c00788947 */ /* 0x002fea0003800000 */
.L_x_24:
[----:B------:R-:W-:Y:S01]  /*1db0*/  UIADD3 UR6, UR12, 0x200, URZ ;  /* 0x000002000c067890 */ /* 0x000fe2000fffe03f */
[----:B------:R-:W-:Y:S01]  /*1dc0*/  WARPGROUP.ARRIVE ;  /* 0x00000000000079c5 */ /* 0x000fe20000000000 */
[----:B------:R-:W-:Y:S01]  /*1dd0*/  UIADD3 UR7, UR12, 0x12200, URZ ;  /* 0x000122000c077890 */ /* 0x000fe2000fffe03f */
[----:B------:R-:W-:Y:S01]  /*1de0*/  CS2R R88, SRZ ;  /* 0x0000000000587805 */ /* 0x000fe2000001ff00 */
[----:B------:R-:W-:Y:S01]  /*1df0*/  USHF.R.U32.HI UR6, URZ, 0x4, UR6 ;  /* 0x000000043f067899 */ /* 0x000fe20008011606 */
[----:B------:R-:W-:Y:S01]  /*1e00*/  CS2R R22, SRZ ;  /* 0x0000000000167805 */ /* 0x000fe2000001ff00 */
[----:B------:R-:W-:Y:S01]  /*1e10*/  USHF.R.U32.HI UR7, URZ, 0x4, UR7 ;  /* 0x000000043f077899 */ /* 0x000fe20008011607 */
[----:B------:R-:W-:Y:S01]  /*1e20*/  CS2R R90, SRZ ;  /* 0x00000000005a7805 */ /* 0x000fe2000001ff00 */
[----:B------:R-:W-:Y:S01]  /*1e30*/  ULOP3.LUT UR6, UR6, 0x3fff, URZ, 0xc0, !UPT ;  /* 0x00003fff06067892 */ /* 0x000fe2000f8ec03f */
[----:B------:R-:W-:Y:S01]  /*1e40*/  CS2R R92, SRZ ;  /* 0x00000000005c7805 */ /* 0x000fe2000001ff00 */
[----:B------:R-:W-:Y:S01]  /*1e50*/  ULOP3.LUT UR7, UR7, 0x3fff, URZ, 0xc0, !UPT ;  /* 0x00003fff07077892 */ /* 0x000fe2000f8ec03f */
[----:B------:R-:W-:Y:S01]  /*1e60*/  CS2R R94, SRZ ;  /* 0x00000000005e7805 */ /* 0x000fe2000001ff00 */
[----:B------:R-:W-:Y:S01]  /*1e70*/  ULOP3.LUT UR6, UR6, 0x10000, URZ, 0xfc, !UPT ;  /* 0x0001000006067892 */ /* 0x000fe2000f8efc3f */
[----:B------:R-:W-:Y:S01]  /*1e80*/  CS2R R96, SRZ ;  /* 0x0000000000607805 */ /* 0x000fe2000001ff00 */
[----:B------:R-:W-:Y:S01]  /*1e90*/  ULOP3.LUT UR7, UR7, 0x10000, URZ, 0xfc, !UPT ;  /* 0x0001000007077892 */ /* 0x000fe2000f8efc3f */
[----:B------:R-:W-:Y:S01]  /*1ea0*/  CS2R R98, SRZ ;  /* 0x0000000000627805 */ /* 0x000fe2000001ff00 */
[----:B------:R-:W-:Y:S01]  /*1eb0*/  ULEA UR8, UR4, UR6, 0x8 ;  /* 0x0000000604087291 */ /* 0x000fe2000f8e403f */
[----:B------:R-:W-:Y:S01]  /*1ec0*/  CS2R R102, SRZ ;  /* 0x0000000000667805 */ /* 0x000fe2000001ff00 */
[----:B------:R-:W-:Y:S01]  /*1ed0*/  ULEA UR10, UR4, UR7, 0x9 ;  /* 0x00000007040a7291 */ /* 0x000fe2000f8e483f */
[----:B------:R-:W-:Y:S01]  /*1ee0*/  CS2R R100, SRZ ;  /* 0x0000000000647805 */ /* 0x000fe2000001ff00 */
[----:B------:R-:W-:Y:S01]  /*1ef0*/  UMOV UR9, 0x80000020 ;  /* 0x8000002000097882 */ /* 0x000fe20000000000 */
[----:B------:R-:W-:Y:S01]  /*1f00*/  UMOV UR11, 0x80000020 ;  /* 0x80000020000b7882 */ /* 0x000fe20000000000 */
[----:B------:R-:W-:Y:S01]  /*1f10*/  ULDC UR7, c[0x0][0x50c] ;  /* 0x0001430000077ab9 */ /* 0x000fe20000000800 */
[----:B------:R-:W-:Y:S01]  /*1f20*/  UMOV UR6, 0x2 ;  /* 0x0000000200067882 */ /* 0x000fe20000000000 */
[----:B------:R-:W-:Y:S01]  /*1f30*/  UISETP.NE.AND UP0, UPT, UR7, 0x2, UPT ;  /* 0x000000020700788c */ /* 0x000fe2000bf05270 */
[----:B------:R-:W-:-:S02]  /*1f40*/  CS2R R104, SRZ ;  /* 0x0000000000687805 */ /* 0x000fc4000001ff00 */
[----:B------:R-:W-:Y:S01]  /*1f50*/  CS2R R106, SRZ ;  /* 0x00000000006a7805 */ /* 0x000fe2000001ff00 */
[----:B------:R-:W-:Y:S01]  /*1f60*/  QGMMA.64x128x32.F32.E4M3.E4M3 R24, gdesc[UR8], RZ, !UPT ;  /* 0x01e00000081879f3 */ /* 0x000fe2000c7008ff */
[----:B------:R-:W-:Y:S01]  /*1f70*/  USEL UR7, URZ, 0x1, UP0 ;  /* 0x000000013f077887 */ /* 0x000fe20008000000 */
[----:B------:R-:W-:Y:S01]  /*1f80*/  CS2R R108, SRZ ;  /* 0x00000000006c7805 */ /* 0x000fe2000001ff00 */
[----:B------:R-:W-:Y:S01]  /*1f90*/  UIADD3 UR8, UR8, 0x2, URZ ;  /* 0x0000000208087890 */ /* 0x000fe2000fffe03f */
[----:B------:R-:W-:Y:S01]  /*1fa0*/  CS2R R110, SRZ ;  /* 0x00000000006e7805 */ /* 0x000fe2000001ff00 */
[----:B------:R-:W-:Y:S01]  /*1fb0*/  UIADD3 UR10, UR10, 0x2, URZ ;  /* 0x000000020a0a7890 */ /* 0x000fe2000fffe03f */
[----:B------:R-:W-:Y:S02]  /*1fc0*/  CS2R R112, SRZ ;  /* 0x0000000000707805 */ /* 0x000fe4000001ff00 */
[----:B------:R-:W-:Y:S01]  /*1fd0*/  ISETP.NE.AND P0, PT, RZ, UR7, PT ;  /* 0x00000007ff007c0c */ /* 0x000fe2000bf05270 */
[----:B------:R-:W-:Y:S01]  /*1fe0*/  UMOV UR9, 0x80000020 ;  /* 0x8000002000097882 */ /* 0x000fe20000000000 */
[----:B------:R-:W-:Y:S01]  /*1ff0*/  UMOV UR11, 0x80000020 ;  /* 0x80000020000b7882 */ /* 0x000fe20000000000 */
        /* <DEDUP_REMOVED lines=17> */
[----:B------:R-:W-:Y:S02]  /*2110*/  IMAD.MOV.U32 R149, RZ, RZ, RZ ;  /* 0x000000ffff957224 */ /* 0x000fe400078e00ff */
[----:B------:R-:W-:Y:S01]  /*2120*/  IMAD.MOV.U32 R151, RZ, RZ, RZ ;  /* 0x000000ffff977224 */ /* 0x000fe200078e00ff */
[----:B------:R-:W-:Y:S01]  /*2130*/  QGMMA.64x128x32.F32.E4M3.E4M3 R24, gdesc[UR8], R24, gsb0 ;  /* 0x01e00000081879f3 */ /* 0x000fe20008000818 */
[----:B------:R-:W-:Y:S05]  /*2140*/  @!P0 BRA `(.L_x_26) ;  /* 0x0000000400088947 */ /* 0x000fea0003800000 */
[----:B------:R-:W-:Y:S02]  /*2150*/  WARPGROUP.DEPBAR.LE gsb0, 0x0 ;  /* 0x00008000000079c5 */ /* 0x000fe40000010000 */
[----:B------:R-:W-:-:S01]  /*2160*/  FADD R151, RZ, R24 ;  /* 0x00000018ff977221 */ /* 0x000fc20000000000 */
[----:B------:R-:W-:Y:S01]  /*2170*/  FADD R146, RZ, R25 ;  /* 0x00000019ff927221 */ /* 0x000fe20000000000 */
        /* <DEDUP_REMOVED lines=62> */
[----:B------:R-:W-:-:S06]  /*2560*/  UMOV UR6, URZ ;  /* 0x0000003f00067c82 */ /* 0x000fcc0008000000 */
.L_x_26:
[----:B------:R-:W-:-:S04]  /*2570*/  UIADD3 UR17, UR4, 0x1, URZ ;  /* 0x0000000104117890 */ /* 0x000fc8000fffe03f */
[----:B------:R-:W-:-:S04]  /*2580*/  UISETP.NE.AND UP0, UPT, UR17, 0x12, UPT ;  /* 0x000000121100788c */ /* 0x000fc8000bf05270 */
[----:B------:R-:W-:Y:S02]  /*2590*/  USEL UR8, URZ, 0x1, UP0 ;  /* 0x000000013f087887 */ /* 0x000fe40008000000 */
[----:B------:R-:W-:Y:S02]  /*25a0*/  USEL UR17, UR17, URZ, UP0 ;  /* 0x0000003f11117287 */ /* 0x000fe40008000000 */
[----:B------:R-:W-:-:S06]  /*25b0*/  ULOP3.LUT UR8, UR5, UR8, URZ, 0x3c, !UPT ;  /* 0x0000000805087292 */ /* 0x000fcc000f8e3c3f */
[----:B------:R-:W-:Y:S01]  /*25c0*/  IMAD.U32 R152, RZ, RZ, UR8 ;  /* 0x00000008ff987e24 */ /* 0x000fe2000f8e00ff */
[----:B------:R-:W-:-:S06]  /*25d0*/  UMOV UR8, 0x1 ;  /* 0x0000000100087882 */ /* 0x000fcc0000000000 */
.L_x_21:
[----:B------:R-:W-:-:S06]  /*25e0*/  UISETP.GE.AND UP0, UPT, UR14, 0x1, UPT ;  /* 0x000000010e00788c */ /* 0x000fcc000bf06270 */
[----:B------:R-:W-:-:S13]  /*25f0*/  PLOP3.LUT P0, PT, PT, PT, UP0, 0x80, 0x0 ;  /* 0x000000000000781c */ /* 0x000fda0003f0f008 */
[----:B------:R-:W-:Y:S05]  /*2600*/  @!P0 BRA `(.L_x_27) ;  /* 0x0000000800088947 */ /* 0x000fea0003800000 */
[----:B01----:R-:W-:Y:S01]  /*2610*/  IMAD.U32 R18, RZ, RZ, UR14 ;  /* 0x0000000eff127e24 */ /* 0x003fe2000f8e00ff */
[----:B------:R-:W-:Y:S01]  /*2620*/  ULDC UR23, c[0x0][0x50c] ;  /* 0x0001430000177ab9 */ /* 0x000fe20000000800 */
[----:B------:R-:W-:-:S07]  /*2630*/  IMAD.U32 R19, RZ, RZ, UR4 ;  /* 0x00000004ff137e24 */ /* 0x000fce000f8e00ff */
.L_x_35:
[----:B------:R-:W-:-:S13]  /*2640*/  ISETP.NE.AND P1, PT, R148, 0x3, PT ;  /* 0x000000039400780c */ /* 0x000fda0003f25270 */
[----:B------:R-:W-:Y:S05]  /*2650*/  @!P1 BRA `(.L_x_28) ;  /* 0x0000000000049947 */ /* 0x000fea0003800000 */
[----:B------:R-:W-:Y:S01]  /*2660*/  BPT.TRAP 0x1 ;  /* 0x000000040000795c */ /* 0x000fe20000300000 */
.L_x_28:
[----:B------:R-:W-:Y:S01]  /*2670*/  ULEA UR9, UR17, UR12, 0x3 ;  /* 0x0000000c11097291 */ /* 0x000fe2000f8e183f */
[----:B------:R-:W-:-:S08]  /*2680*/  SHF.L.U32 R20, R152, 0x1f, RZ ;  /* 0x0000001f98147819 */ /* 0x000fd000000006ff */
[----:B------:R0:W1:Y:S01]  /*2690*/  SYNCS.PHASECHK.TRANS64.TRYWAIT P0, [UR9], R20 ;  /* 0x00000014ff0075a7 */ /* 0x0000620008000149 */
[----:B------:R-:W-:Y:S05]  /*26a0*/  @!P1 BRA `(.L_x_29) ;  /* 0x0000000000049947 */ /* 0x000fea0003800000 */
[----:B------:R-:W-:Y:S01]  /*26b0*/  BPT.TRAP 0x1 ;  /* 0x000000040000795c */ /* 0x000fe20000300000 */
.L_x_29:
[----:B-1----:R-:W-:Y:S05]  /*26c0*/  @P0 BRA `(.L_x_30) ;  /* 0x0000000000080947 */ /* 0x002fea0003800000 */
[----:B------:R-:W1:Y:S02]  /*26d0*/  SYNCS.PHASECHK.TRANS64.TRYWAIT P0, [UR9], R20 ;  /* 0x00000014ff0075a7 */ /* 0x000e640008000149 */
[----:B-1----:R-:W-:Y:S05]  /*26e0*/  @!P0 BRA `(.L_x_31) ;  /* 0x0000007400408947 */ /* 0x002fea0003800000 */
.L_x_30:
[----:B------:R-:W-:Y:S01]  /*26f0*/  UIADD3 UR9, UR12, 0x200, URZ ;  /* 0x000002000c097890 */ /* 0x000fe2000fffe03f */
[----:B------:R-:W-:Y:S01]  /*2700*/  WARPGROUP.ARRIVE ;  /* 0x00000000000079c5 */ /* 0x000fe20000000000 */
[----:B------:R-:W-:Y:S02]  /*2710*/  UIADD3 UR10, UR12, 0x12200, URZ ;  /* 0x000122000c0a7890 */ /* 0x000fe4000fffe03f */
[----:B------:R-:W-:Y:S02]  /*2720*/  UISETP.NE.AND UP0, UPT, UR7, URZ, UPT ;  /* 0x0000003f0700728c */ /* 0x000fe4000bf05270 */
[----:B------:R-:W-:Y:S02]  /*2730*/  USHF.R.U32.HI UR9, URZ, 0x4, UR9 ;  /* 0x000000043f097899 */ /* 0x000fe40008011609 */
[----:B------:R-:W-:Y:S02]  /*2740*/  USHF.R.U32.HI UR10, URZ, 0x4, UR10 ;  /* 0x000000043f0a7899 */ /* 0x000fe4000801160a */
[----:B------:R-:W-:-:S02]  /*2750*/  USEL UR8, UR8, URZ, !UP0 ;  /* 0x0000003f08087287 */ /* 0x000fc4000c000000 */
[----:B------:R-:W-:Y:S02]  /*2760*/  ULOP3.LUT UR9, UR9, 0x3fff, URZ, 0xc0, !UPT ;  /* 0x00003fff09097892 */ /* 0x000fe4000f8ec03f */
[----:B------:R-:W-:Y:S02]  /*2770*/  ULOP3.LUT UR10, UR10, 0x3fff, URZ, 0xc0, !UPT ;  /* 0x00003fff0a0a7892 */ /* 0x000fe4000f8ec03f */
[----:B------:R-:W-:Y:S02]  /*2780*/  UISETP.NE.U32.AND UP0, UPT, UR8, URZ, UPT ;  /* 0x0000003f0800728c */ /* 0x000fe4000bf05070 */
[----:B------:R-:W-:Y:S02]  /*2790*/  ULOP3.LUT UR8, UR9, 0x10000, URZ, 0xfc, !UPT ;  /* 0x0001000009087892 */ /* 0x000fe4000f8efc3f */
[----:B------:R-:W-:Y:S02]  /*27a0*/  ULOP3.LUT UR10, UR10, 0x10000, URZ, 0xfc, !UPT ;  /* 0x000100000a0a7892 */ /* 0x000fe4000f8efc3f */
[----:B------:R-:W-:-:S02]  /*27b0*/  ULEA UR8, UR17, UR8, 0x8 ;  /* 0x0000000811087291 */ /* 0x000fc4000f8e403f */
[----:B------:R-:W-:Y:S01]  /*27c0*/  ULEA UR10, UR17, UR10, 0x9 ;  /* 0x0000000a110a7291 */ /* 0x000fe2000f8e483f */
[----:B------:R-:W-:Y:S01]  /*27d0*/  UMOV UR9, 0x80000020 ;  /* 0x8000002000097882 */ /* 0x000fe20000000000 */
[----:B------:R-:W-:Y:S01]  /*27e0*/  UMOV UR11, 0x80000020 ;  /* 0x80000020000b7882 */ /* 0x000fe20000000000 */
[----:B------:R-:W-:-:S06]  /*27f0*/  UIADD3 UR6, UR6, 0x2, URZ ;  /* 0x0000000206067890 */ /* 0x000fcc000fffe03f */
[----:B------:R-:W-:Y:S01]  /*2800*/  QGMMA.64x128x32.F32.E4M3.E4M3 R24, gdesc[UR8], R24, UP0 ;  /* 0x01e00000081879f3 */ /* 0x000fe2000bf00818 */
[----:B------:R-:W-:Y:S02]  /*2810*/  UIADD3 UR8, UR8, 0x2, URZ ;  /* 0x0000000208087890 */ /* 0x000fe4000fffe03f */
[----:B------:R-:W-:Y:S01]  /*2820*/  UIADD3 UR10, UR10, 0x2, URZ ;  /* 0x000000020a0a7890 */ /* 0x000fe2000fffe03f */
[----:B------:R-:W-:Y:S01]  /*2830*/  UMOV UR9, 0x80000020 ;  /* 0x8000002000097882 */ /* 0x000fe20000000000 */
[----:B------:R-:W-:Y:S01]  /*2840*/  UMOV UR11, 0x80000020 ;  /* 0x80000020000b7882 */ /* 0x000fe20000000000 */
[----:B------:R-:W-:-:S04]  /*2850*/  UISETP.NE.AND UP0, UPT, UR6, UR23, UPT ;  /* 0x000000170600728c */ /* 0x000fc8000bf05270 */
[----:B------:R-:W-:-:S06]  /*2860*/  USEL UR7, URZ, 0x1, UP0 ;  /* 0x000000013f077887 */ /* 0x000fcc0008000000 */
[----:B------:R-:W-:Y:S01]  /*2870*/  ISETP.NE.AND P0, PT, RZ, UR7, PT ;  /* 0x00000007ff007c0c */ /* 0x000fe2000bf05270 */
[----:B------:R-:W-:Y:S03]  /*2880*/  QGMMA.64x128x32.F32.E4M3.E4M3 R24, gdesc[UR8], R24, gsb0 ;  /* 0x01e00000081879f3 */ /* 0x000fe60008000818 */
[----:B------:R-:W-:-:S09]  /*2890*/  WARPGROUP.DEPBAR.LE gsb0, 0x1 ;  /* 0x00008000000079c5 */ /* 0x000fd20000010100 */
[----:B------:R-:W-:Y:S05]  /*28a0*/  @!P0 BRA `(.L_x_32) ;  /* 0x0000000400088947 */ /* 0x000fea0003800000 */
[----:B------:R-:W-:Y:S02]  /*28b0*/  WARPGROUP.DEPBAR.LE gsb0, 0x0 ;  /* 0x00008000000079c5 */ /* 0x000fe40000010000 */
[----:B------:R-:W-:-:S01]  /*28c0*/  FADD R151, R24, R151 ;  /* 0x0000009718977221 */ /* 0x000fc20000000000 */
[----:B------:R-:W-:Y:S01]  /*28d0*/  FADD R146, R25, R146 ;  /* 0x0000009219927221 */ /* 0x000fe20000000000 */
        /* <DEDUP_REMOVED lines=62> */
[----:B------:R-:W-:-:S06]  /*2cc0*/  UMOV UR6, URZ ;  /* 0x0000003f00067c82 */ /* 0x000fcc0008000000 */
.L_x_32:
[----:B------:R-:W-:Y:S05]  /*2cd0*/  @!P1 BRA `(.L_x_33) ;  /* 0x0000000000049947 */ /* 0x000fea0003800000 */
[----:B------:R-:W-:Y:S01]  /*2ce0*/  BPT.TRAP 0x1 ;  /* 0x000000040000795c */ /* 0x000fe20000300000 */
.L_x_33:
[----:B------:R-:W-:-:S13]  /*2cf0*/  ISETP.NE.AND P0, PT, R13, RZ, PT ;  /* 0x000000ff0d00720c */ /* 0x000fda0003f05270 */
[----:B01----:R-:W-:-:S05]  /*2d00*/  @P0 LEA R20, R19, UR12, 0x3 ;  /* 0x0000000c13140c11 */ /* 0x003fca000f8e18ff */
[----:B------:R-:W-:-:S05]  /*2d10*/  @P0 VIADD R21, R20, 0x90 ;  /* 0x0000009014150836 */ /* 0x000fca0000000000 */
[----:B------:R-:W-:-:S04]  /*2d20*/  @P0 PRMT R21, R12, 0x654, R21 ;  /* 0x000006540c150816 */ /* 0x000fc80000000015 */
[----:B------:R0:W-:Y:S01]  /*2d30*/  @P0 SYNCS.ARRIVE.TRANS64.RED.A1T0 RZ, [R21+URZ], RZ ;  /* 0x000000ff15ff09a7 */ /* 0x0001e2000810043f */
[----:B------:R-:W-:-:S13]  /*2d40*/  ISETP.GT.U32.AND P0, PT, R7, 0x1, PT ;  /* 0x000000010700780c */ /* 0x000fda0003f04070 */
[----:B0-----:R-:W-:Y:S05]  /*2d50*/  @P0 BRA `(.L_x_34) ;  /* 0x0000000000040947 */ /* 0x001fea0003800000 */
[----:B------:R-:W-:Y:S01]  /*2d60*/  BPT.TRAP 0x1 ;  /* 0x000000040000795c */ /* 0x000fe20000300000 */
.L_x_34:
[----:B------:R-:W-:Y:S01]  /*2d70*/  UIADD3 UR17, UR17, 0x1, URZ ;  /* 0x0000000111117890 */ /* 0x000fe2000fffe03f */
[C---:B------:R-:W-:Y:S01]  /*2d80*/  ISETP.GT.AND P1, PT, R18.reuse, 0x1, PT ;  /* 0x000000011200780c */ /* 0x040fe20003f24270 */
[----:B------:R-:W-:Y:S02]  /*2d90*/  VIADD R19, R19, 0x1 ;  /* 0x0000000113137836 */ /* 0x000fe40000000000 */
[----:B------:R-:W-:Y:S01]  /*2da0*/  UISETP.NE.AND UP0, UPT, UR17, 0x12, UPT ;  /* 0x000000121100788c */ /* 0x000fe2000bf05270 */
[----:B------:R-:W-:Y:S02]  /*2db0*/  VIADD R18, R18, 0xffffffff ;  /* 0xffffffff12127836 */ /* 0x000fe40000000000 */
[C---:B------:R-:W-:Y:S01]  /*2dc0*/  ISETP.NE.AND P0, PT, R19.reuse, 0x12, PT ;  /* 0x000000121300780c */ /* 0x040fe20003f05270 */
[----:B------:R-:W-:Y:S02]  /*2dd0*/  USEL UR8, URZ, 0x1, UP0 ;  /* 0x000000013f087887 */ /* 0x000fe40008000000 */
[----:B------:R-:W-:Y:S01]  /*2de0*/  USEL UR17, UR17, URZ, UP0 ;  /* 0x0000003f11117287 */ /* 0x000fe20008000000 */
[----:B------:R-:W-:-:S03]  /*2df0*/  SEL R19, R19, RZ, P0 ;  /* 0x000000ff13137207 */ /* 0x000fc60000000000 */
[----:B------:R-:W-:Y:S01]  /*2e00*/  LOP3.LUT R152, R152, UR8, RZ, 0x3c, !PT ;  /* 0x0000000898987c12 */ /* 0x000fe2000f8e3cff */
[----:B------:R-:W-:Y:S01]  /*2e10*/  UMOV UR8, 0x1 ;  /* 0x0000000100087882 */ /* 0x000fe20000000000 */
[----:B------:R-:W-:Y:S06]  /*2e20*/  @P1 BRA `(.L_x_35) ;  /* 0xfffffff800041947 */ /* 0x000fec000383ffff */
.L_x_27:
[----:B------:R-:W-:Y:S01]  /*2e30*/  UISETP.NE.AND UP0, UPT, UR6, URZ, UPT ;  /* 0x0000003f0600728c */ /* 0x000fe2000bf05270 */
[----:B01----:R-:W0:Y:S01]  /*2e40*/  LDC R18, c[0x0][0x28c] ;  /* 0x0000a300ff127b82 */ /* 0x003e220000000800 */
[----:B------:R-:W-:Y:S02]  /*2e50*/  IMAD.U32 R19, RZ, RZ, UR22 ;  /* 0x00000016ff137e24 */ /* 0x000fe4000f8e00ff */
[----:B------:R-:W-:-:S06]  /*2e60*/  USEL UR6, URZ, 0x1, !UP0 ;  /* 0x000000013f067887 */ /* 0x000fcc000c000000 */
[----:B------:R-:W-:-:S13]  /*2e70*/  ISETP.NE.AND P0, PT, RZ, UR6, PT ;  /* 0x00000006ff007c0c */ /* 0x000fda000bf05270 */
[----:B------:R-:W-:Y:S05]  /*2e80*/  @!P0 BRA `(.L_x_36) ;  /* 0x0000000400048947 */ /* 0x000fea0003800000 */
[----:B------:R-:W-:Y:S02]  /*2e90*/  WARPGROUP.DEPBAR.LE gsb0, 0x0 ;  /* 0x00008000000079c5 */ /* 0x000fe40000010000 */
[----:B------:R-:W-:Y:S01]  /*2ea0*/  FADD R151, R24, R151 ;  /* 0x0000009718977221 */ /* 0x000fe20000000000 */
        /* <DEDUP_REMOVED lines=62> */
[----:B------:R-:W-:-:S07]  /*3290*/  FADD R88, R88, R87 ;  /* 0x0000005758587221 */ /* 0x000fce0000000000 */
.L_x_36:
[----:B0-----:R-:W-:Y:S01]  /*32a0*/  ISETP.GE.AND P0, PT, R18, 0x1, PT ;  /* 0x000000011200780c */ /* 0x001fe20003f06270 */
[----:B------:R0:W-:Y:S01]  /*32b0*/  SYNCS.ARRIVE.TRANS64.A1T0 RZ, [R19+UR21], RZ ;  /* 0x000000ff13ff79a7 */ /* 0x0001e20008100015 */
[----:B------:R-:W-:-:S11]  /*32c0*/  WARPGROUP.DEPBAR.LE gsb0, 0x0 ;  /* 0x00008000000079c5 */ /* 0x000fd60000010000 */
[----:B------:R-:W-:Y:S05]  /*32d0*/  @!P0 BRA `(.L_x_37) ;  /* 0x0000000000488947 */ /* 0x000fea0003800000 */
[----:B------:R-:W-:-:S13]  /*32e0*/  ISETP.NE.AND P0, PT, R148, 0x3, PT ;  /* 0x000000039400780c */ /* 0x000fda0003f05270 */
[----:B------:R-:W-:Y:S05]  /*32f0*/  @!P0 BRA `(.L_x_38) ;  /* 0x0000000000048947 */ /* 0x000fea0003800000 */
[----:B------:R-:W-:Y:S01]  /*3300*/  BPT.TRAP 0x1 ;  /* 0x000000040000795c */ /* 0x000fe20000300000 */
.L_x_38:
[----:B------:R-:W-:-:S13]  /*3310*/  ISETP.NE.AND P0, PT, R13, RZ, PT ;  /* 0x000000ff0d00720c */ /* 0x000fda0003f05270 */
[----:B------:R-:W-:-:S05]  /*3320*/  VOTEU.ANY UP0, P0 ;  /* 0x00000000003f7886 */ /* 0x000fca0000000100 */
[----:B------:R-:W-:-:S06]  /*3330*/  @UP0 UIADD3 UR6, UR14, UR4, URZ ;  /* 0x000000040e060290 */ /* 0x000fcc000fffe03f */
[----:B------:R-:W-:Y:S02]  /*3340*/  IMAD.U32 R18, RZ, RZ, UR6 ;  /* 0x00000006ff127e24 */ /* 0x000fe4000f8e00ff */
[----:B------:R-:W-:Y:S02]  /*3350*/  IMAD.U32 R21, RZ, RZ, UR6 ;  /* 0x00000006ff157e24 */ /* 0x000fe4000f8e00ff */
[----:B0-----:R-:W-:-:S05]  /*3360*/  @P0 IMAD.WIDE.U32 R18, R18, 0x38e38e39, RZ ;  /* 0x38e38e3912120825 */ /* 0x001fca00078e00ff */
[----:B------:R-:W-:-:S05]  /*3370*/  @P0 SHF.R.U32.HI R18, RZ, 0x2, R19 ;  /* 0x00000002ff120819 */ /* 0x000fca0000011613 */
[----:B------:R-:W-:-:S05]  /*3380*/  @P0 IMAD R18, R18, -0x12, R21 ;  /* 0xffffffee12120824 */ /* 0x000fca00078e0215 */
[----:B------:R-:W-:-:S05]  /*3390*/  @P0 LEA R18, R18, UR12, 0x3 ;  /* 0x0000000c12120c11 */ /* 0x000fca000f8e18ff */
[----:B------:R-:W-:-:S05]  /*33a0*/  @P0 VIADD R19, R18, 0x90 ;  /* 0x0000009012130836 */ /* 0x000fca0000000000 */
[----:B------:R-:W-:-:S04]  /*33b0*/  @P0 PRMT R19, R12, 0x654, R19 ;  /* 0x000006540c130816 */ /* 0x000fc80000000013 */
[----:B------:R1:W-:Y:S01]  /*33c0*/  @P0 SYNCS.ARRIVE.TRANS64.RED.A1T0 RZ, [R19+URZ], RZ ;  /* 0x000000ff13ff09a7 */ /* 0x0003e2000810043f */
[----:B------:R-:W-:-:S13]  /*33d0*/  ISETP.GT.U32.AND P0, PT, R7, 0x1, PT ;  /* 0x000000010700780c */ /* 0x000fda0003f04070 */
[----:B-1----:R-:W-:Y:S05]  /*33e0*/  @P0 BRA `(.L_x_37) ;  /* 0x0000000000040947 */ /* 0x002fea0003800000 */
[----:B------:R-:W-:Y:S01]  /*33f0*/  BPT.TRAP 0x1 ;  /* 0x000000040000795c */ /* 0x000fe20000300000 */
.L_x_37:
[----:B------:R-:W-:Y:S01]  /*3400*/  SHF.L.U32 R18, R150, 0x1f, RZ ;  /* 0x0000001f96127819 */ /* 0x000fe200000006ff */
[----:B------:R-:W-:Y:S01]  /*3410*/  UIADD3 UR4, UR20, UR4, URZ ;  /* 0x0000000414047290 */ /* 0x000fe2000fffe03f */
[----:B------:R-:W1:Y:S01]  /*3420*/  LDC R29, c[0x0][0x288] ;  /* 0x0000a200ff1d7b82 */ /* 0x000e620000000800 */
[----:B------:R-:W-:Y:S01]  /*3430*/  UISETP.GE.U32.AND UP1, UPT, UR20, 0x12, UPT ;  /* 0x000000121400788c */ /* 0x000fe2000bf26070 */
[----:B------:R-:W-:Y:S01]  /*3440*/  IMAD.SHL.U32 R26, R16, 0x2, RZ ;  /* 0x00000002101a7824 */ /* 0x000fe200078e00ff */
[----:B------:R-:W-:Y:S02]  /*3450*/  UISETP.GT.U32.AND UP0, UPT, UR4, 0x11, UPT ;  /* 0x000000110400788c */ /* 0x000fe4000bf04070 */
[----:B------:R-:W-:Y:S02]  /*3460*/  UIMAD.WIDE.U32 UR6, UR4, 0x38e38e39, URZ ;  /* 0x38e38e39040678a5 */ /* 0x000fe4000f8e003f */
[----:B------:R-:W-:Y:S01]  /*3470*/  UISETP.LT.U32.AND UP0, UPT, UR20, 0x12, UP0 ;  /* 0x000000121400788c */ /* 0x000fe20008701070 */
[----:B------:R-:W4:Y:S01]  /*3480*/  SYNCS.PHASECHK.TRANS64.TRYWAIT P0, [UR15+0x8], R18 ;  /* 0x00000812ff0075a7 */ /* 0x000f22000800014f */
[----:B------:R-:W-:Y:S01]  /*3490*/  USHF.R.U32.HI UR6, URZ, 0x2, UR7 ;  /* 0x000000023f067899 */ /* 0x000fe20008011607 */
[----:B------:R-:W-:Y:S01]  /*34a0*/  SHF.R.S32.HI R27, RZ, 0x1f, R26 ;  /* 0x0000001fff1b7819 */ /* 0x000fe2000001141a */
[----:B------:R-:W-:-:S02]  /*34b0*/  USEL UR8, URZ, 0x1, !UP0 ;  /* 0x000000013f087887 */ /* 0x000fc4000c000000 */
[----:B------:R-:W-:Y:S02]  /*34c0*/  UIMAD UR4, UR6, -0x12, UR4 ;  /* 0xffffffee060478a4 */ /* 0x000fe4000f8e0204 */
[----:B------:R-:W-:-:S04]  /*34d0*/  ULOP3.LUT UR5, UR5, UR8, URZ, 0x3c, !UPT ;  /* 0x0000000805057292 */ /* 0x000fc8000f8e3c3f */
[----:B------:R-:W-:Y:S01]  /*34e0*/  @UP1 ULOP3.LUT UR5, UR5, 0x1, UR6, 0x78, !UPT ;  /* 0x0000000105051892 */ /* 0x000fe2000f8e7806 */
[----:B-1--4-:R-:W-:Y:S11]  /*34f0*/  @!P0 BRA `(.L_x_39) ;  /* 0x0000006400d48947 */ /* 0x012ff60003800000 */
.L_x_211:
[----:B------:R-:W-:Y:S01]  /*3500*/  IMAD.SHL.U32 R28, R6, 0x40, RZ ;  /* 0x00000040061c7824 */ /* 0x000fe200078e00ff */
[----:B------:R-:W-:Y:S01]  /*3510*/  ULDC UR8, c[0x0][0x284] ;  /* 0x0000a10000087ab9 */ /* 0x000fe20000000800 */
[----:B------:R-:W-:Y:S01]  /*3520*/  IMAD.SHL.U32 R33, R5, 0x80, RZ ;  /* 0x0000008005217824 */ /* 0x000fe200078e00ff */
[----:B------:R-:W-:Y:S01]  /*3530*/  SHF.R.S32.HI R34, RZ, 0x1f, R4 ;  /* 0x0000001fff227819 */ /* 0x000fe20000011404 */
[----:B------:R-:W-:Y:S01]  /*3540*/  ULDC.64 UR6, c[0x0][0x5d0] ;  /* 0x0001740000067ab9 */ /* 0x000fe20000000a00 */
[----:B------:R-:W-:Y:S01]  /*3550*/  ISETP.GE.AND P0, PT, R28, UR8, PT ;  /* 0x000000081c007c0c */ /* 0x000fe2000bf06270 */
[----:B0-----:R-:W-:Y:S01]  /*3560*/  IMAD.WIDE.U32 R18, R4, UR6, R26 ;  /* 0x0000000604127c25 */ /* 0x001fe2000f8e001a */
[----:B------:R-:W-:Y:S02]  /*3570*/  SHF.R.S32.HI R32, RZ, 0x1f, R33 ;  /* 0x0000001fff207819 */ /* 0x000fe40000011421 */
[C---:B------:R-:W-:Y:S01]  /*3580*/  ISETP.GE.OR P0, PT, R33.reuse, R29, P0 ;  /* 0x0000001d2100720c */ /* 0x040fe20000706670 */
[----:B------:R-:W-:Y:S01]  /*3590*/  IMAD R5, R34, UR6, RZ ;  /* 0x0000000622057c24 */ /* 0x000fe2000f8e02ff */
[----:B------:R-:W-:-:S03]  /*35a0*/  IADD3 R18, P1, R33, R18, RZ ;  /* 0x0000001221127210 */ /* 0x000fc60007f3e0ff */
[----:B------:R-:W-:-:S05]  /*35b0*/  IMAD R5, R4, UR7, R5 ;  /* 0x0000000704057c24 */ /* 0x000fca000f8e0205 */
[----:B------:R-:W-:-:S03]  /*35c0*/  IADD3.X R19, R32, R19, R5, P1, !PT ;  /* 0x0000001320137210 */ /* 0x000fc60000ffe405 */
[----:B------:R-:W-:Y:S05]  /*35d0*/  @P0 BRA `(.L_x_40) ;  /* 0x0000004400b80947 */ /* 0x000fea0003800000 */
[----:B------:R-:W0:Y:S01]  /*35e0*/  LDC.64 R30, c[0x0][0x5c8] ;  /* 0x00017200ff1e7b82 */ /* 0x000e220000000a00 */
[----:B------:R-:W-:Y:S01]  /*35f0*/  IMAD.WIDE R24, R6, 0x40, R10 ;  /* 0x0000004006187825 */ /* 0x000fe200078e020a */
[----:B------:R-:W-:Y:S01]  /*3600*/  ULDC.64 UR6, c[0x0][0x5c0] ;  /* 0x0001700000067ab9 */ /* 0x000fe20000000a00 */
[----:B------:R-:W-:Y:S02]  /*3610*/  BSSY B0, `(.L_x_40) ;  /* 0x000046a000007945 */ /* 0x000fe40003800000 */
[----:B------:R-:W-:-:S04]  /*3620*/  IMAD R6, R16, -0x2, R29 ;  /* 0xfffffffe10067824 */ /* 0x000fc800078e021d */
[----:B------:R-:W-:Y:S02]  /*3630*/  IMAD.IADD R6, R6, 0x1, -R33 ;  /* 0x0000000106067824 */ /* 0x000fe400078e0a21 */
[-C--:B0-----:R-:W-:Y:S02]  /*3640*/  IMAD R5, R25, R30.reuse, RZ ;  /* 0x0000001e19057224 */ /* 0x081fe400078e02ff */
[----:B------:R-:W-:-:S04]  /*3650*/  IMAD.WIDE.U32 R18, R24, R30, R18 ;  /* 0x0000001e18127225 */ /* 0x000fc800078e0012 */
[----:B------:R-:W-:Y:S01]  /*3660*/  IMAD R21, R24, R31, R5 ;  /* 0x0000001f18157224 */ /* 0x000fe200078e0205 */
[----:B------:R-:W-:Y:S02]  /*3670*/  LEA R5, P0, R30, R18, 0x3 ;  /* 0x000000121e057211 */ /* 0x000fe400078018ff */
[----:B------:R-:W-:Y:S01]  /*3680*/  IADD3 R20, P1, R18, UR6, RZ ;  /* 0x0000000612147c10 */ /* 0x000fe2000ff3e0ff */
[----:B------:R-:W-:Y:S01]  /*3690*/  IMAD.IADD R21, R19, 0x1, R21 ;  /* 0x0000000113157824 */ /* 0x000fe200078e0215 */
[----:B------:R-:W-:-:S04]  /*36a0*/  IADD3 R18, P3, R5, UR6, RZ ;  /* 0x0000000605127c10 */ /* 0x000fc8000ff7e0ff */
[----:B------:R-:W-:Y:S01]  /*36b0*/  LEA.HI.X R5, R30, R21, R31, 0x3, P0 ;  /* 0x000000151e057211 */ /* 0x000fe200000f1c1f */
[----:B------:R-:W-:Y:S01]  /*36c0*/  IMAD.IADD R30, R17, 0x1, -R28 ;  /* 0x00000001111e7824 */ /* 0x000fe200078e0a1c */
[----:B---3-5:R-:W-:Y:S02]  /*36d0*/  FSETP.NEU.AND P0, PT, R15, RZ, PT ;  /* 0x000000ff0f00720b */ /* 0x028fe40003f0d000 */
[----:B------:R-:W-:Y:S02]  /*36e0*/  IADD3.X R21, R21, UR7, RZ, P1, !PT ;  /* 0x0000000715157c10 */ /* 0x000fe40008ffe4ff */
[----:B------:R-:W-:-:S09]  /*36f0*/  IADD3.X R19, R5, UR7, RZ, P3, !PT ;  /* 0x0000000705137c10 */ /* 0x000fd20009ffe4ff */
[----:B------:R-:W-:Y:S05]  /*3700*/  @!P0 BRA `(.L_x_41) ;  /* 0x0000003400608947 */ /* 0x000fea0003800000 */
[----:B------:R-:W-:Y:S01]  /*3710*/  ULDC.64 UR6, c[0x0][0x5b8] ;  /* 0x00016e0000067ab9 */ /* 0x000fe20000000a00 */
[----:B------:R-:W-:Y:S01]  /*3720*/  ULDC.64 UR8, c[0x0][0x5a8] ;  /* 0x00016a0000087ab9 */ /* 0x000fe20000000a00 */
[----:B------:R-:W-:Y:S01]  /*3730*/  IMAD.WIDE.U32 R26, R4, UR6, R26 ;  /* 0x00000006041a7c25 */ /* 0x000fe2000f8e001a */
[----:B------:R-:W-:Y:S01]  /*3740*/  BSSY B1, `(.L_x_42) ;  /* 0x0000010000017945 */ /* 0x000fe20003800000 */
[----:B------:R-:W-:Y:S02]  /*3750*/  PRMT R28, RZ, 0x7610, R28 ;  /* 0x00007610ff1c7816 */ /* 0x000fe4000000001c */
[----:B------:R-:W-:Y:S01]  /*3760*/  IMAD R5, R34, UR6, RZ ;  /* 0x0000000622057c24 */ /* 0x000fe2000f8e02ff */
[----:B------:R-:W-:-:S03]  /*3770*/  IADD3 R26, P0, R33, R26, RZ ;  /* 0x0000001a211a7210 */ /* 0x000fc60007f1e0ff */
[----:B------:R-:W-:Y:S01]  /*3780*/  IMAD R5, R4, UR7, R5 ;  /* 0x0000000704057c24 */ /* 0x000fe2000f8e0205 */
[----:B------:R-:W-:Y:S02]  /*3790*/  ULDC.64 UR6, c[0x0][0x5b0] ;  /* 0x00016c0000067ab9 */ /* 0x000fe40000000a00 */
[----:B------:R-:W-:Y:S02]  /*37a0*/  IMAD R29, R25, UR6, RZ ;  /* 0x00000006191d7c24 */ /* 0x000fe4000f8e02ff */
[----:B------:R-:W-:Y:S02]  /*37b0*/  IADD3.X R27, R32, R27, R5, P0, !PT ;  /* 0x0000001b201b7210 */ /* 0x000fe400007fe405 */
[----:B------:R-:W-:Y:S01]  /*37c0*/  ISETP.GE.AND P0, PT, R30, 0x1, PT ;  /* 0x000000011e00780c */ /* 0x000fe20003f06270 */
[C---:B------:R-:W-:Y:S02]  /*37d0*/  IMAD R29, R24.reuse, UR7, R29 ;  /* 0x00000007181d7c24 */ /* 0x040fe4000f8e021d */
[----:B------:R-:W-:Y:S01]  /*37e0*/  IMAD.WIDE.U32 R4, R24, UR6, R26 ;  /* 0x0000000618047c25 */ /* 0x000fe2000f8e001a */
[----:B------:R-:W-:-:S02]  /*37f0*/  ISETP.LT.OR P4, PT, R6, 0x1, !P0 ;  /* 0x000000010600780c */ /* 0x000fc40004781670 */
[----:B------:R-:W-:-:S04]  /*3800*/  IADD3 R4, P1, R4, UR8, RZ ;  /* 0x0000000804047c10 */ /* 0x000fc8000ff3e0ff */
[----:B------:R-:W-:-:S07]  /*3810*/  IADD3.X R5, R5, UR9, R29, P1, !PT ;  /* 0x0000000905057c10 */ /* 0x000fce0008ffe41d */
[----:B------:R-:W-:Y:S05]  /*3820*/  @P4 BRA `(.L_x_43) ;  /* 0x0000000000044947 */ /* 0x000fea0003800000 */
[----:B------:R0:W5:Y:S02]  /*3830*/  LDG.E.U8 R28, desc[UR18][R4.64] ;  /* 0x00000012041c7981 */ /* 0x000164000c1e1100 */
.L_x_43:
[----:B------:R-:W-:Y:S05]  /*3840*/  BSYNC B1 ;  /* 0x0000000000017941 */ /* 0x000fea0003800000 */
.L_x_42:
[----:B-----5:R-:W-:Y:S01]  /*3850*/  LOP3.LUT R28, R28, 0xff, RZ, 0xc0, !PT ;  /* 0x000000ff1c1c7812 */ /* 0x020fe200078ec0ff */
[----:B------:R-:W-:Y:S01]  /*3860*/  BSSY B1, `(.L_x_44) ;  /* 0x000000b000017945 */ /* 0x000fe20003800000 */
[----:B------:R-:W-:Y:S02]  /*3870*/  ISETP.LT.OR P3, PT, R6, 0x2, !P0 ;  /* 0x000000020600780c */ /* 0x000fe40004761670 */
[----:B------:R-:W-:-:S05]  /*3880*/  F2FP.F16.E4M3.UNPACK_B R28, R28 ;  /* 0x0000001cff1c723e */ /* 0x000fca00020006ff */
[----:B------:R-:W-:-:S05]  /*3890*/  HADD2.F32 R28, -RZ, R28.H0_H0 ;  /* 0x2000001cff1c7230 */ /* 0x000fca0000004100 */
[----:B------:R-:W-:-:S04]  /*38a0*/  FMUL R28, R28, R15 ;  /* 0x0000000f1c1c7220 */ /* 0x000fc80000400000 */
[----:B--2---:R-:W-:-:S05]  /*38b0*/  FFMA R28, R151, R14, R28 ;  /* 0x0000000e971c7223 */ /* 0x004fca000000001c */
[----:B------:R-:W-:Y:S02]  /*38c0*/  F2FP.SATFINITE.E4M3.F32.PACK_AB_MERGE_C R29, RZ, R28, RZ ;  /* 0x0000001cff1d723e */ /* 0x000fe400048070ff */
[----:B------:R-:W-:-:S03]  /*38d0*/  PRMT R28, RZ, 0x7610, R28 ;  /* 0x00007610ff1c7816 */ /* 0x000fc6000000001c */
[----:B------:R1:W-:Y:S01]  /*38e0*/  @!P4 STG.E.U8 desc[UR18][R20.64], R29 ;  /* 0x0000001d1400c986 */ /* 0x0003e2000c101112 */
[----:B------:R-:W-:Y:S05]  /*38f0*/  @P3 BRA `(.L_x_45) ;  /* 0x0000000000043947 */ /* 0x000fea0003800000 */
[----:B------:R2:W5:Y:S02]  /*3900*/  LDG.E.U8 R28, desc[UR18][R4.64+0x1] ;  /* 0x00000112041c7981 */ /* 0x000564000c1e1100 */
.L_x_45:
[----:B------:R-:W-:Y:S05]  /*3910*/  BSYNC B1 ;  /* 0x0000000000017941 */ /* 0x000fea0003800000 */
.L_x_44:
[----:B-----5:R-:W-:Y:S01]  /*3920*/  LOP3.LUT R28, R28, 0xff, RZ, 0xc0, !PT ;  /* 0x000000ff1c1c7812 */ /* 0x020fe200078ec0ff */
[----:B------:R-:W-:Y:S01]  /*3930*/  BSSY B1, `(.L_x_46) ;  /* 0x0000013000017945 */ /* 0x000fe20003800000 */
[----:B-1----:R-:W-:Y:S02]  /*3940*/  IADD3 R29, P1, R24, 0x8, RZ ;  /* 0x00000008181d7810 */ /* 0x002fe40007f3e0ff */
[----:B------:R-:W-:-:S03]  /*3950*/  F2FP.F16.E4M3.UNPACK_B R28, R28 ;  /* 0x0000001cff1c723e */ /* 0x000fc600020006ff */
[----:B------:R-:W-:Y:S01]  /*3960*/  IMAD.X R24, RZ, RZ, R25, P1 ;  /* 0x000000ffff187224 */ /* 0x000fe200008e0619 */
[----:B------:R-:W-:Y:S01]  /*3970*/  ISETP.GE.AND P1, PT, R30, 0x9, PT ;  /* 0x000000091e00780c */ /* 0x000fe20003f26270 */
[----:B------:R-:W-:Y:S02]  /*3980*/  HADD2.F32 R28, -RZ, R28.H0_H0 ;  /* 0x2000001cff1c7230 */ /* 0x000fe40000004100 */
[----:B------:R-:W-:Y:S01]  /*3990*/  IMAD R24, R24, UR6, RZ ;  /* 0x0000000618187c24 */ /* 0x000fe2000f8e02ff */
[----:B------:R-:W-:Y:S01]  /*39a0*/  ISETP.LT.OR P5, PT, R6, 0x1, !P1 ;  /* 0x000000010600780c */ /* 0x000fe20004fa1670 */
[----:B------:R-:W-:-:S04]  /*39b0*/  IMAD.WIDE.U32 R26, R29, UR6, R26 ;  /* 0x000000061d1a7c25 */ /* 0x000fc8000f8e001a */
[----:B------:R-:W-:Y:S01]  /*39c0*/  FMUL R25, R28, R15 ;  /* 0x0000000f1c197220 */ /* 0x000fe20000400000 */
[----:B------:R-:W-:-:S03]  /*39d0*/  IMAD R29, R29, UR7, R24 ;  /* 0x000000071d1d7c24 */ /* 0x000fc6000f8e0218 */
[----:B------:R-:W-:Y:S01]  /*39e0*/  FFMA R25, R146, R14, R25 ;  /* 0x0000000e92197223 */ /* 0x000fe20000000019 */
[----:B------:R-:W-:Y:S02]  /*39f0*/  IADD3 R24, P4, R26, UR8, RZ ;  /* 0x000000081a187c10 */ /* 0x000fe4000ff9e0ff */
[----:B------:R-:W-:Y:S02]  /*3a00*/  PRMT R26, RZ, 0x7610, R26 ;  /* 0x00007610ff1a7816 */ /* 0x000fe4000000001a */
[----:B------:R-:W-:Y:S02]  /*3a10*/  F2FP.SATFINITE.E4M3.F32.PACK_AB_MERGE_C R31, RZ, R25, RZ ;  /* 0x00000019ff1f723e */ /* 0x000fe400048070ff */
[----:B------:R-:W-:-:S03]  /*3a20*/  IADD3.X R25, R27, UR9, R29, P4, !PT ;  /* 0x000000091b197c10 */ /* 0x000fc6000a7fe41d */
[----:B------:R1:W-:Y:S01]  /*3a30*/  @!P3 STG.E.U8 desc[UR18][R20.64+0x1], R31 ;  /* 0x0000011f1400b986 */ /* 0x0003e2000c101112 */
[----:B------:R-:W-:Y:S05]  /*3a40*/  @P5 BRA `(.L_x_47) ;  /* 0x0000000000045947 */ /* 0x000fea0003800000 */
[----:B------:R3:W5:Y:S02]  /*3a50*/  LDG.E.U8 R26, desc[UR18][R24.64] ;  /* 0x00000012181a7981 */ /* 0x000764000c1e1100 */
.L_x_47:
[----:B------:R-:W-:Y:S05]  /*3a60*/  BSYNC B1 ;  /* 0x0000000000017941 */ /* 0x000fea0003800000 */
.L_x_46:
[----:B-----5:R-:W-:Y:S01]  /*3a70*/  LOP3.LUT R26, R26, 0xff, RZ, 0xc0, !PT ;  /* 0x000000ff1a1a7812 */ /* 0x020fe200078ec0ff */
[----:B------:R-:W-:Y:S01]  /*3a80*/  BSSY B1, `(.L_x_48) ;  /* 0x000000b000017945 */ /* 0x000fe20003800000 */
[----:B------:R-:W-:Y:S02]  /*3a90*/  ISETP.LT.OR P3, PT, R6, 0x2, !P1 ;  /* 0x000000020600780c */ /* 0x000fe40004f61670 */
[----:B------:R-:W-:-:S05]  /*3aa0*/  F2FP.F16.E4M3.UNPACK_B R26, R26 ;  /* 0x0000001aff1a723e */ /* 0x000fca00020006ff */
[----:B------:R-:W-:-:S05]  /*3ab0*/  HADD2.F32 R26, -RZ, R26.H0_H0 ;  /* 0x2000001aff1a7230 */ /* 0x000fca0000004100 */
[----:B------:R-:W-:-:S04]  /*3ac0*/  FMUL R26, R26, R15 ;  /* 0x0000000f1a1a7220 */ /* 0x000fc80000400000 */
[----:B------:R-:W-:-:S05]  /*3ad0*/  FFMA R26, R149, R14, R26 ;  /* 0x0000000e951a7223 */ /* 0x000fca000000001a */
[----:B------:R-:W-:Y:S02]  /*3ae0*/  F2FP.SATFINITE.E4M3.F32.PACK_AB_MERGE_C R27, RZ, R26, RZ ;  /* 0x0000001aff1b723e */ /* 0x000fe400048070ff */
[----:B------:R-:W-:-:S03]  /*3af0*/  PRMT R26, RZ, 0x7610, R26 ;  /* 0x00007610ff1a7816 */ /* 0x000fc6000000001a */
[----:B------:R4:W-:Y:S01]  /*3b00*/  @!P5 STG.E.U8 desc[UR18][R18.64], R27 ;  /* 0x0000001b1200d986 */ /* 0x0009e2000c101112 */
[----:B------:R-:W-:Y:S05]  /*3b10*/  @P3 BRA `(.L_x_49) ;  /* 0x0000000000043947 */ /* 0x000fea0003800000 */
[----:B------:R0:W5:Y:S02]  /*3b20*/  LDG.E.U8 R26, desc[UR18][R24.64+0x1] ;  /* 0x00000112181a7981 */ /* 0x000164000c1e1100 */
.L_x_49:
[----:B------:R-:W-:Y:S05]  /*3b30*/  BSYNC B1 ;  /* 0x0000000000017941 */ /* 0x000fea0003800000 */
.L_x_48:
[----:B-----5:R-:W-:Y:S01]  /*3b40*/  LOP3.LUT R26, R26, 0xff, RZ, 0xc0, !PT ;  /* 0x000000ff1a1a7812 */ /* 0x020fe200078ec0ff */
[----:B------:R-:W-:Y:S01]  /*3b50*/  BSSY B1, `(.L_x_50) ;  /* 0x000000b000017945 */ /* 0x000fe20003800000 */
[----:B------:R-:W-:Y:S02]  /*3b60*/  ISETP.LT.OR P4, PT, R6, 0x9, !P0 ;  /* 0x000000090600780c */ /* 0x000fe40004781670 */
[----:B------:R-:W-:-:S05]  /*3b70*/  F2FP.F16.E4M3.UNPACK_B R26, R26 ;  /* 0x0000001aff1a723e */ /* 0x000fca00020006ff */
[----:B------:R-:W-:-:S05]  /*3b80*/  HADD2.F32 R26, -RZ, R26.H0_H0 ;  /* 0x2000001aff1a7230 */ /* 0x000fca0000004100 */
[----:B----4-:R-:W-:Y:S01]  /*3b90*/  FMUL R27, R26, R15 ;  /* 0x0000000f1a1b7220 */ /* 0x010fe20000400000 */
[----:B------:R-:W-:-:S03]  /*3ba0*/  PRMT R26, RZ, 0x7610, R26 ;  /* 0x00007610ff1a7816 */ /* 0x000fc6000000001a */
[----:B------:R-:W-:-:S05]  /*3bb0*/  FFMA R27, R144, R14, R27 ;  /* 0x0000000e901b7223 */ /* 0x000fca000000001b */
[----:B------:R-:W-:-:S05]  /*3bc0*/  F2FP.SATFINITE.E4M3.F32.PACK_AB_MERGE_C R27, RZ, R27, RZ ;  /* 0x0000001bff1b723e */ /* 0x000fca00048070ff */
[----:B------:R4:W-:Y:S01]  /*3bd0*/  @!P3 STG.E.U8 desc[UR18][R18.64+0x1], R27 ;  /* 0x0000011b1200b986 */ /* 0x0009e2000c101112 */
[----:B------:R-:W-:Y:S05]  /*3be0*/  @P4 BRA `(.L_x_51) ;  /* 0x0000000000044947 */ /* 0x000fea0003800000 */
[----:B------:R0:W5:Y:S02]  /*3bf0*/  LDG.E.U8 R26, desc[UR18][R4.64+0x8] ;  /* 0x00000812041a7981 */ /* 0x000164000c1e1100 */
.L_x_51:
[----:B------:R-:W-:Y:S05]  /*3c00*/  BSYNC B1 ;  /* 0x0000000000017941 */ /* 0x000fea0003800000 */
.L_x_50:
[----:B-----5:R-:W-:Y:S01]  /*3c10*/  LOP3.LUT R26, R26, 0xff, RZ, 0xc0, !PT ;  /* 0x000000ff1a1a7812 */ /* 0x020fe200078ec0ff */
[----:B------:R-:W-:Y:S01]  /*3c20*/  BSSY B1, `(.L_x_52) ;  /* 0x000000b000017945 */ /* 0x000fe20003800000 */
[----:B------:R-:W-:Y:S02]  /*3c30*/  ISETP.LT.OR P3, PT, R6, 0xa, !P0 ;  /* 0x0000000a0600780c */ /* 0x000fe40004761670 */
[----:B------:R-:W-:-:S05]  /*3c40*/  F2FP.F16.E4M3.UNPACK_B R26, R26 ;  /* 0x0000001aff1a723e */ /* 0x000fca00020006ff */
[----:B------:R-:W-:-:S05]  /*3c50*/  HADD2.F32 R26, -RZ, R26.H0_H0 ;  /* 0x2000001aff1a7230 */ /* 0x000fca0000004100 */
[----:B------:R-:W-:-:S04]  /*3c60*/  FMUL R26, R26, R15 ;  /* 0x0000000f1a1a7220 */ /* 0x000fc80000400000 */
[----:B------:R-:W-:-:S05]  /*3c70*/  FFMA R26, R147, R14, R26 ;  /* 0x0000000e931a7223 */ /* 0x000fca000000001a */
[----:B----4-:R-:W-:Y:S02]  /*3c80*/  F2FP.SATFINITE.E4M3.F32.PACK_AB_MERGE_C R27, RZ, R26, RZ ;  /* 0x0000001aff1b723e */ /* 0x010fe400048070ff */
[----:B------:R-:W-:-:S03]  /*3c90*/  PRMT R26, RZ, 0x7610, R26 ;  /* 0x00007610ff1a7816 */ /* 0x000fc6000000001a */
[----:B------:R4:W-:Y:S01]  /*3ca0*/  @!P4 STG.E.U8 desc[UR18][R20.64+0x8], R27 ;  /* 0x0000081b1400c986 */ /* 0x0009e2000c101112 */
[----:B------:R-:W-:Y:S05]  /*3cb0*/  @P3 BRA `(.L_x_53) ;  /* 0x0000000000043947 */ /* 0x000fea0003800000 */
[----:B------:R0:W5:Y:S02]  /*3cc0*/  LDG.E.U8 R26, desc[UR18][R4.64+0x9] ;  /* 0x00000912041a7981 */ /* 0x000164000c1e1100 */
.L_x_53:
[----:B------:R-:W-:Y:S05]  /*3cd0*/  BSYNC B1 ;  /* 0x0000000000017941 */ /* 0x000fea0003800000 */
.L_x_52:
        /* <DEDUP_REMOVED lines=12> */
.L_x_55:
[----:B------:R-:W-:Y:S05]  /*3da0*/  BSYNC B1 ;  /* 0x0000000000017941 */ /* 0x000fea0003800000 */
.L_x_54:
        /* <DEDUP_REMOVED lines=12> */
.L_x_57:
[----:B------:R-:W-:Y:S05]  /*3e70*/  BSYNC B1 ;  /* 0x0000000000017941 */ /* 0x000fea0003800000 */
.L_x_56:
        /* <DEDUP_REMOVED lines=12> */
.L_x_59:
[----:B------:R-:W-:Y:S05]  /*3f40*/  BSYNC B1 ;  /* 0x0000000000017941 */ /* 0x000fea0003800000 */
.L_x_58:
        /* <DEDUP_REMOVED lines=12> */
.L_x_61:
[----:B------:R-:W-:Y:S05]  /*4010*/  BSYNC B1 ;  /* 0x0000000000017941 */ /* 0x000fea0003800000 */
.L_x_60:
        /* <DEDUP_REMOVED lines=12> */
.L_x_63:
[----:B------:R-:W-:Y:S05]  /*40e0*/  BSYNC B1 ;  /* 0x0000000000017941 */ /* 0x000fea0003800000 */
.L_x_62:
        /* <DEDUP_REMOVED lines=12> */
.L_x_65:
[----:B------:R-:W-:Y:S05]  /*41b0*/  BSYNC B1 ;  /* 0x0000000000017941 */ /* 0x000fea0003800000 */
.L_x_64:
        /* <DEDUP_REMOVED lines=12> */
.L_x_67:
[----:B------:R-:W-:Y:S05]  /*4280*/  BSYNC B1 ;  /* 0x0000000000017941 */ /* 0x000fea0003800000 */
.L_x_66:
        /* <DEDUP_REMOVED lines=12> */
.L_x_69:
[----:B------:R-:W-:Y:S05]  /*4350*/  BSYNC B1 ;  /* 0x0000000000017941 */ /* 0x000fea0003800000 */
.L_x_68:
        /* <DEDUP_REMOVED lines=12> */
.L_x_71:
[----:B------:R-:W-:Y:S05]  /*4420*/  BSYNC B1 ;  /* 0x0000000000017941 */ /* 0x000fea0003800000 */
.L_x_70:
        /* <DEDUP_REMOVED lines=12> */
.L_x_73:
[----:B------:R-:W-:Y:S05]  /*44f0*/  BSYNC B1 ;  /* 0x0000000000017941 */ /* 0x000fea0003800000 */
.L_x_72:
        /* <DEDUP_REMOVED lines=12> */
.L_x_75:
[----:B------:R-:W-:Y:S05]  /*45c0*/  BSYNC B1 ;  /* 0x0000000000017941 */ /* 0x000fea0003800000 */
.L_x_74:
        /* <DEDUP_REMOVED lines=12> */
.L_x_77:
[----:B------:R-:W-:Y:S05]  /*4690*/  BSYNC B1 ;  /* 0x0000000000017941 */ /* 0x000fea0003800000 */
.L_x_76:
        /* <DEDUP_REMOVED lines=12> */
.L_x_79:
[----:B------:R-:W-:Y:S05]  /*4760*/  BSYNC B1 ;  /* 0x0000000000017941 */ /* 0x000fea0003800000 */
.L_x_78:
        /* <DEDUP_REMOVED lines=12> */
.L_x_81:
[----:B------:R-:W-:Y:S05]  /*4830*/  BSYNC B1 ;  /* 0x0000000000017941 */ /* 0x000fea0003800000 */
.L_x_80:
        /* <DEDUP_REMOVED lines=12> */
.L_x_83:
[----:B------:R-:W-:Y:S05]  /*4900*/  BSYNC B1 ;  /* 0x0000000000017941 */ /* 0x000fea0003800000 */
.L_x_82:
        /* <DEDUP_REMOVED lines=12> */
.L_x_85:
[----:B------:R-:W-:Y:S05]  /*49d0*/  BSYNC B1 ;  /* 0x0000000000017941 */ /* 0x000fea0003800000 */
.L_x_84:
        /* <DEDUP_REMOVED lines=12> */
.L_x_87:
[----:B------:R-:W-:Y:S05]  /*4aa0*/  BSYNC B1 ;  /* 0x0000000000017941 */ /* 0x000fea0003800000 */
.L_x_86:
        /* <DEDUP_REMOVED lines=12> */
.L_x_89:
[----:B------:R-:W-:Y:S05]  /*4b70*/  BSYNC B1 ;  /* 0x0000000000017941 */ /* 0x000fea0003800000 */
.L_x_88:
        /* <DEDUP_REMOVED lines=12> */
.L_x_91:
[----:B------:R-:W-:Y:S05]  /*4c40*/  BSYNC B1 ;  /* 0x0000000000017941 */ /* 0x000fea0003800000 */
.L_x_90:
        /* <DEDUP_REMOVED lines=12> */
.L_x_93:
[----:B------:R-:W-:Y:S05]  /*4d10*/  BSYNC B1 ;  /* 0x0000000000017941 */ /* 0x000fea0003800000 */
.L_x_92:
        /* <DEDUP_REMOVED lines=12> */
.L_x_95:
[----:B------:R-:W-:Y:S05]  /*4de0*/  BSYNC B1 ;  /* 0x0000000000017941 */ /* 0x000fea0003800000 */
.L_x_94:
        /* <DEDUP_REMOVED lines=12> */
.L_x_97:
[----:B------:R-:W-:Y:S05]  /*4eb0*/  BSYNC B1 ;  /* 0x0000000000017941 */ /* 0x000fea0003800000 */
.L_x_96:
        /* <DEDUP_REMOVED lines=12> */
.L_x_99:
[----:B------:R-:W-:Y:S05]  /*4f80*/  BSYNC B1 ;  /* 0x0000000000017941 */ /* 0x000fea0003800000 */
.L_x_98:
        /* <DEDUP_REMOVED lines=12> */
.L_x_101:
[----:B------:R-:W-:Y:S05]  /*5050*/  BSYNC B1 ;  /* 0x0000000000017941 */ /* 0x000fea0003800000 */
.L_x_100:
        /* <DEDUP_REMOVED lines=12> */
.L_x_103:
[----:B------:R-:W-:Y:S05]  /*5120*/  BSYNC B1 ;  /* 0x0000000000017941 */ /* 0x000fea0003800000 */
.L_x_102:
        /* <DEDUP_REMOVED lines=12> */
.L_x_105:
[----:B------:R-:W-:Y:S05]  /*51f0*/  BSYNC B1 ;  /* 0x0000000000017941 */ /* 0x000fea0003800000 */
.L_x_104:
        /* <DEDUP_REMOVED lines=12> */
.L_x_107:
[----:B------:R-:W-:Y:S05]  /*52c0*/  BSYNC B1 ;  /* 0x0000000000017941 */ /* 0x000fea0003800000 */
.L_x_106:
        /* <DEDUP_REMOVED lines=12> */
.L_x_109:
[----:B------:R-:W-:Y:S05]  /*5390*/  BSYNC B1 ;  /* 0x0000000000017941 */ /* 0x000fea0003800000 */
.L_x_108:
        /* <DEDUP_REMOVED lines=12> */
.L_x_111:
[----:B------:R-:W-:Y:S05]  /*5460*/  BSYNC B1 ;  /* 0x0000000000017941 */ /* 0x000fea0003800000 */
.L_x_110:
        /* <DEDUP_REMOVED lines=12> */
.L_x_113:
[----:B------:R-:W-:Y:S05]  /*5530*/  BSYNC B1 ;  /* 0x0000000000017941 */ /* 0x000fea0003800000 */
.L_x_112:
        /* <DEDUP_REMOVED lines=12> */
.L_x_115:
[----:B------:R-:W-:Y:S05]  /*5600*/  BSYNC B1 ;  /* 0x0000000000017941 */ /* 0x000fea0003800000 */
.L_x_114:
        /* <DEDUP_REMOVED lines=12> */
.L_x_117:
[----:B------:R-:W-:Y:S05]  /*56d0*/  BSYNC B1 ;  /* 0x0000000000017941 */ /* 0x000fea0003800000 */
.L_x_116:
        /* <DEDUP_REMOVED lines=12> */
.L_x_119:
[----:B------:R-:W-:Y:S05]  /*57a0*/  BSYNC B1 ;  /* 0x0000000000017941 */ /* 0x000fea0003800000 */
.L_x_118:
        /* <DEDUP_REMOVED lines=12> */
.L_x_121:
[----:B------:R-:W-:Y:S05]  /*5870*/  BSYNC B1 ;  /* 0x0000000000017941 */ /* 0x000fea0003800000 */
.L_x_120:
        /* <DEDUP_REMOVED lines=12> */
.L_x_123:
[----:B------:R-:W-:Y:S05]  /*5940*/  BSYNC B1 ;  /* 0x0000000000017941 */ /* 0x000fea0003800000 */
.L_x_122:
        /* <DEDUP_REMOVED lines=12> */
.L_x_125:
[----:B------:R-:W-:Y:S05]  /*5a10*/  BSYNC B1 ;  /* 0x0000000000017941 */ /* 0x000fea0003800000 */
.L_x_124:
        /* <DEDUP_REMOVED lines=12> */
.L_x_127:
[----:B------:R-:W-:Y:S05]  /*5ae0*/  BSYNC B1 ;  /* 0x0000000000017941 */ /* 0x000fea0003800000 */
.L_x_126:
        /* <DEDUP_REMOVED lines=12> */
.L_x_129:
[----:B------:R-:W-:Y:S05]  /*5bb0*/  BSYNC B1 ;  /* 0x0000000000017941 */ /* 0x000fea0003800000 */
.L_x_128:
        /* <DEDUP_REMOVED lines=12> */
.L_x_131:
[----:B------:R-:W-:Y:S05]  /*5c80*/  BSYNC B1 ;  /* 0x0000000000017941 */ /* 0x000fea0003800000 */
.L_x_130:
        /* <DEDUP_REMOVED lines=12> */
.L_x_133:
[----:B------:R-:W-:Y:S05]  /*5d50*/  BSYNC B1 ;  /* 0x0000000000017941 */ /* 0x000fea0003800000 */
.L_x_132:
        /* <DEDUP_REMOVED lines=12> */
.L_x_135:
[----:B------:R-:W-:Y:S05]  /*5e20*/  BSYNC B1 ;  /* 0x0000000000017941 */ /* 0x000fea0003800000 */
.L_x_134:
        /* <DEDUP_REMOVED lines=12> */
.L_x_137:
[----:B------:R-:W-:Y:S05]  /*5ef0*/  BSYNC B1 ;  /* 0x0000000000017941 */ /* 0x000fea0003800000 */
.L_x_136:
        /* <DEDUP_REMOVED lines=12> */
.L_x_139:
[----:B------:R-:W-:Y:S05]  /*5fc0*/  BSYNC B1 ;  /* 0x0000000000017941 */ /* 0x000fea0003800000 */
.L_x_138:
        /* <DEDUP_REMOVED lines=12> */
.L_x_141:
[----:B------:R-:W-:Y:S05]  /*6090*/  BSYNC B1 ;  /* 0x0000000000017941 */ /* 0x000fea0003800000 */
.L_x_140:
        /* <DEDUP_REMOVED lines=12> */
.L_x_143:
[----:B------:R-:W-:Y:S05]  /*6160*/  BSYNC B1 ;  /* 0x0000000000017941 */ /* 0x000fea0003800000 */
.L_x_142:
        /* <DEDUP_REMOVED lines=12> */
.L_x_145:
[----:B------:R-:W-:Y:S05]  /*6230*/  BSYNC B1 ;  /* 0x0000000000017941 */ /* 0x000fea0003800000 */
.L_x_144:
        /* <DEDUP_REMOVED lines=12> */
.L_x_147:
[----:B------:R-:W-:Y:S05]  /*6300*/  BSYNC B1 ;  /* 0x0000000000017941 */ /* 0x000fea0003800000 */
.L_x_146:
        /* <DEDUP_REMOVED lines=12> */
.L_x_149:
[----:B------:R-:W-:Y:S05]  /*63d0*/  BSYNC B1 ;  /* 0x0000000000017941 */ /* 0x000fea0003800000 */
.L_x_148:
        /* <DEDUP_REMOVED lines=12> */
.L_x_151:
[----:B------:R-:W-:Y:S05]  /*64a0*/  BSYNC B1 ;  /* 0x0000000000017941 */ /* 0x000fea0003800000 */
.L_x_150:
        /* <DEDUP_REMOVED lines=12> */
.L_x_153:
[----:B------:R-:W-:Y:S05]  /*6570*/  BSYNC B1 ;  /* 0x0000000000017941 */ /* 0x000fea0003800000 */
.L_x_152:
        /* <DEDUP_REMOVED lines=12> */
.L_x_155:
[----:B------:R-:W-:Y:S05]  /*6640*/  BSYNC B1 ;  /* 0x0000000000017941 */ /* 0x000fea0003800000 */
.L_x_154:
        /* <DEDUP_REMOVED lines=12> */
.L_x_157:
[----:B------:R-:W-:Y:S05]  /*6710*/  BSYNC B1 ;  /* 0x0000000000017941 */ /* 0x000fea0003800000 */
.L_x_156:
        /* <DEDUP_REMOVED lines=12> */
.L_x_159:
[----:B------:R-:W-:Y:S05]  /*67e0*/  BSYNC B1 ;  /* 0x0000000000017941 */ /* 0x000fea0003800000 */
.L_x_158:
        /* <DEDUP_REMOVED lines=12> */
.L_x_161:
[----:B------:R-:W-:Y:S05]  /*68b0*/  BSYNC B1 ;  /* 0x0000000000017941 */ /* 0x000fea0003800000 */
.L_x_160:
        /* <DEDUP_REMOVED lines=12> */
.L_x_163:
[----:B------:R-:W-:Y:S05]  /*6980*/  BSYNC B1 ;  /* 0x0000000000017941 */ /* 0x000fea0003800000 */
.L_x_162:
[----:B-----5:R-:W-:Y:S01]  /*6990*/  LOP3.LUT R26, R26, 0xff, RZ, 0xc0, !PT ;  /* 0x000000ff1a1a7812 */ /* 0x020fe200078ec0ff */
[----:B------:R-:W-:Y:S01]  /*69a0*/  BSSY B1, `(.L_x_164) ;  /* 0x000000b000017945 */ /* 0x000fe20003800000 */
[----:B------:R-:W-:Y:S02]  /*69b0*/  ISETP.LT.OR P0, PT, R6, 0x7a, !P0 ;  /* 0x0000007a0600780c */ /* 0x000fe40004701670 */
[----:B------:R-:W-:-:S05]  /*69c0*/  F2FP.F16.E4M3.UNPACK_B R26, R26 ;  /* 0x0000001aff1a723e */ /* 0x000fca00020006ff */
[----:B------:R-:W-:-:S05]  /*69d0*/  HADD2.F32 R26, -RZ, R26.H0_H0 ;  /* 0x2000001aff1a7230 */ /* 0x000fca0000004100 */
[----:B------:R-:W-:-:S04]  /*69e0*/  FMUL R26, R26, R15 ;  /* 0x0000000f1a1a7220 */ /* 0x000fc80000400000 */
[----:B------:R-:W-:Y:S01]  /*69f0*/  FFMA R26, R23, R14, R26 ;  /* 0x0000000e171a7223 */ /* 0x000fe2000000001a */
[----:B------:R-:W-:-:S04]  /*6a00*/  PRMT R23, RZ, 0x7610, R23 ;  /* 0x00007610ff177816 */ /* 0x000fc80000000017 */
[----:B----4-:R-:W-:-:S05]  /*6a10*/  F2FP.SATFINITE.E4M3.F32.PACK_AB_MERGE_C R27, RZ, R26, RZ ;  /* 0x0000001aff1b723e */ /* 0x010fca00048070ff */
[----:B------:R4:W-:Y:S01]  /*6a20*/  @!P4 STG.E.U8 desc[UR18][R20.64+0x78], R27 ;  /* 0x0000781b1400c986 */ /* 0x0009e2000c101112 */
[----:B------:R-:W-:Y:S05]  /*6a30*/  @P0 BRA `(.L_x_165) ;  /* 0x0000000000040947 */ /* 0x000fea0003800000 */
[----:B------:R0:W5:Y:S02]  /*6a40*/  LDG.E.U8 R23, desc[UR18][R4.64+0x79] ;  /* 0x0000791204177981 */ /* 0x000164000c1e1100 */
.L_x_165:
[----:B------:R-:W-:Y:S05]  /*6a50*/  BSYNC B1 ;  /* 0x0000000000017941 */ /* 0x000fea0003800000 */
.L_x_164:
[----:B-----5:R-:W-:Y:S01]  /*6a60*/  LOP3.LUT R23, R23, 0xff, RZ, 0xc0, !PT ;  /* 0x000000ff17177812 */ /* 0x020fe200078ec0ff */
[----:B------:R-:W-:Y:S01]  /*6a70*/  BSSY B1, `(.L_x_166) ;  /* 0x000000b000017945 */ /* 0x000fe20003800000 */
[----:B------:R-:W-:Y:S02]  /*6a80*/  ISETP.LT.OR P3, PT, R6, 0x79, !P1 ;  /* 0x000000790600780c */ /* 0x000fe40004f61670 */
[----:B------:R-:W-:-:S05]  /*6a90*/  F2FP.F16.E4M3.UNPACK_B R23, R23 ;  /* 0x00000017ff17723e */ /* 0x000fca00020006ff */
[----:B0-2---:R-:W-:-:S05]  /*6aa0*/  HADD2.F32 R4, -RZ, R23.H0_H0 ;  /* 0x20000017ff047230 */ /* 0x005fca0000004100 */
[----:B------:R-:W-:Y:S01]  /*6ab0*/  FMUL R5, R4, R15 ;  /* 0x0000000f04057220 */ /* 0x000fe20000400000 */
[----:B------:R-:W-:-:S03]  /*6ac0*/  PRMT R4, RZ, 0x7610, R4 ;  /* 0x00007610ff047816 */ /* 0x000fc60000000004 */
[----:B------:R-:W-:-:S05]  /*6ad0*/  FFMA R5, R22, R14, R5 ;  /* 0x0000000e16057223 */ /* 0x000fca0000000005 */
[----:B------:R-:W-:-:S05]  /*6ae0*/  F2FP.SATFINITE.E4M3.F32.PACK_AB_MERGE_C R5, RZ, R5, RZ ;  /* 0x00000005ff05723e */ /* 0x000fca00048070ff */
[----:B------:R0:W-:Y:S01]  /*6af0*/  @!P0 STG.E.U8 desc[UR18][R20.64+0x79], R5 ;  /* 0x0000790514008986 */ /* 0x0001e2000c101112 */
[----:B------:R-:W-:Y:S05]  /*6b00*/  @P3 BRA `(.L_x_167) ;  /* 0x0000000000043947 */ /* 0x000fea0003800000 */
[----:B------:R2:W5:Y:S02]  /*6b10*/  LDG.E.U8 R4, desc[UR18][R24.64+0x78] ;  /* 0x0000781218047981 */ /* 0x000564000c1e1100 */
.L_x_167:
[----:B------:R-:W-:Y:S05]  /*6b20*/  BSYNC B1 ;  /* 0x0000000000017941 */ /* 0x000fea0003800000 */
.L_x_166:
[----:B-----5:R-:W-:Y:S01]  /*6b30*/  LOP3.LUT R4, R4, 0xff, RZ, 0xc0, !PT ;  /* 0x000000ff04047812 */ /* 0x020fe200078ec0ff */
[----:B------:R-:W-:Y:S01]  /*6b40*/  BSSY B1, `(.L_x_168) ;  /* 0x000000b000017945 */ /* 0x000fe20003800000 */
[----:B------:R-:W-:Y:S02]  /*6b50*/  ISETP.LT.OR P1, PT, R6, 0x7a, !P1 ;  /* 0x0000007a0600780c */ /* 0x000fe40004f21670 */
[----:B------:R-:W-:-:S05]  /*6b60*/  F2FP.F16.E4M3.UNPACK_B R4, R4 ;  /* 0x00000004ff04723e */ /* 0x000fca00020006ff */
[----:B------:R-:W-:-:S05]  /*6b70*/  HADD2.F32 R4, -RZ, R4.H0_H0 ;  /* 0x20000004ff047230 */ /* 0x000fca0000004100 */
[----:B------:R-:W-:-:S04]  /*6b80*/  FMUL R4, R4, R15 ;  /* 0x0000000f04047220 */ /* 0x000fc80000400000 */
[----:B------:R-:W-:-:S05]  /*6b90*/  FFMA R4, R89, R14, R4 ;  /* 0x0000000e59047223 */ /* 0x000fca0000000004 */
[----:B0-----:R-:W-:Y:S02]  /*6ba0*/  F2FP.SATFINITE.E4M3.F32.PACK_AB_MERGE_C R5, RZ, R4, RZ ;  /* 0x00000004ff05723e */ /* 0x001fe400048070ff */
[----:B------:R-:W-:-:S03]  /*6bb0*/  PRMT R4, RZ, 0x7610, R4 ;  /* 0x00007610ff047816 */ /* 0x000fc60000000004 */
[----:B------:R0:W-:Y:S01]  /*6bc0*/  @!P3 STG.E.U8 desc[UR18][R18.64+0x78], R5 ;  /* 0x000078051200b986 */ /* 0x0001e2000c101112 */
[----:B------:R-:W-:Y:S05]  /*6bd0*/  @P1 BRA `(.L_x_169) ;  /* 0x0000000000041947 */ /* 0x000fea0003800000 */
[----:B------:R0:W5:Y:S02]  /*6be0*/  LDG.E.U8 R4, desc[UR18][R24.64+0x79] ;  /* 0x0000791218047981 */ /* 0x000164000c1e1100 */
.L_x_169:
[----:B------:R-:W-:Y:S05]  /*6bf0*/  BSYNC B1 ;  /* 0x0000000000017941 */ /* 0x000fea0003800000 */
.L_x_168:
[----:B------:R-:W-:Y:S05]  /*6c00*/  @P1 BRA `(.L_x_170) ;  /* 0x0000001000281947 */ /* 0x000fea0003800000 */
[----:B-----5:R-:W-:-:S04]  /*6c10*/  LOP3.LUT R4, R4, 0xff, RZ, 0xc0, !PT ;  /* 0x000000ff04047812 */ /* 0x020fc800078ec0ff */
[----:B------:R-:W-:-:S05]  /*6c20*/  F2FP.F16.E4M3.UNPACK_B R4, R4 ;  /* 0x00000004ff04723e */ /* 0x000fca00020006ff */
[----:B------:R-:W-:-:S05]  /*6c30*/  HADD2.F32 R4, -RZ, R4.H0_H0 ;  /* 0x20000004ff047230 */ /* 0x000fca0000004100 */
[----:B0-----:R-:W-:-:S04]  /*6c40*/  FMUL R5, R4, R15 ;  /* 0x0000000f04057220 */ /* 0x001fc80000400000 */
[----:B------:R-:W-:-:S05]  /*6c50*/  FFMA R5, R88, R14, R5 ;  /* 0x0000000e58057223 */ /* 0x000fca0000000005 */
[----:B------:R-:W-:-:S05]  /*6c60*/  F2FP.SATFINITE.E4M3.F32.PACK_AB_MERGE_C R5, RZ, R5, RZ ;  /* 0x00000005ff05723e */ /* 0x000fca00048070ff */
[----:B------:R0:W-:Y:S01]  /*6c70*/  STG.E.U8 desc[UR18][R18.64+0x79], R5 ;  /* 0x0000790512007986 */ /* 0x0001e2000c101112 */
[----:B------:R-:W-:Y:S05]  /*6c80*/  BRA `(.L_x_170) ;  /* 0x0000001000087947 */ /* 0x000fea0003800000 */
.L_x_41:
[----:B------:R-:W-:Y:S01]  /*6c90*/  ISETP.GE.AND P1, PT, R30, 0x1, PT ;  /* 0x000000011e00780c */ /* 0x000fe20003f26270 */
[-C--:B--2---:R-:W-:Y:S01]  /*6ca0*/  FMUL R151, R151, R14.reuse ;  /* 0x0000000e97977220 */ /* 0x084fe20000400000 */
[-C--:B------:R-:W-:Y:S01]  /*6cb0*/  FMUL R146, R146, R14.reuse ;  /* 0x0000000e92927220 */ /* 0x080fe20000400000 */
[----:B------:R-:W-:Y:S01]  /*6cc0*/  ISETP.GE.AND P0, PT, R30, 0x9, PT ;  /* 0x000000091e00780c */ /* 0x000fe20003f06270 */
[-C--:B------:R-:W-:Y:S01]  /*6cd0*/  FMUL R149, R149, R14.reuse ;  /* 0x0000000e95957220 */ /* 0x080fe20000400000 */
[----:B------:R-:W-:Y:S01]  /*6ce0*/  ISETP.LT.OR P4, PT, R6, 0x1, !P1 ;  /* 0x000000010600780c */ /* 0x000fe20004f81670 */
[-C--:B------:R-:W-:Y:S01]  /*6cf0*/  FMUL R144, R144, R14.reuse ;  /* 0x0000000e90907220 */ /* 0x080fe20000400000 */
[----:B------:R-:W-:Y:S01]  /*6d00*/  ISETP.LT.OR P5, PT, R6, 0x2, !P1 ;  /* 0x000000020600780c */ /* 0x000fe20004fa1670 */
[-C--:B------:R-:W-:Y:S01]  /*6d10*/  FMUL R147, R147, R14.reuse ;  /* 0x0000000e93937220 */ /* 0x080fe20000400000 */
[----:B------:R-:W-:Y:S01]  /*6d20*/  F2FP.SATFINITE.E4M3.F32.PACK_AB_MERGE_C R151, RZ, R151, RZ ;  /* 0x00000097ff97723e */ /* 0x000fe200048070ff */
[----:B------:R-:W-:Y:S01]  /*6d30*/  FMUL R142, R142, R14 ;  /* 0x0000000e8e8e7220 */ /* 0x000fe20000400000 */
[----:B------:R-:W-:Y:S01]  /*6d40*/  F2FP.SATFINITE.E4M3.F32.PACK_AB_MERGE_C R5, RZ, R146, RZ ;  /* 0x00000092ff05723e */ /* 0x000fe200048070ff */
[-C--:B------:R-:W-:Y:S01]  /*6d50*/  FMUL R145, R145, R14.reuse ;  /* 0x0000000e91917220 */ /* 0x080fe20000400000 */
[----:B------:R-:W-:Y:S01]  /*6d60*/  ISETP.LT.OR P3, PT, R6, 0x1, !P0 ;  /* 0x000000010600780c */ /* 0x000fe20004761670 */
[-C--:B------:R-:W-:Y:S01]  /*6d70*/  FMUL R140, R140, R14.reuse ;  /* 0x0000000e8c8c7220 */ /* 0x080fe20000400000 */
[C---:B------:R-:W-:Y:S01]  /*6d80*/  ISETP.LT.OR P6, PT, R6.reuse, 0xa, !P1 ;  /* 0x0000000a0600780c */ /* 0x040fe20004fc1670 */
[-C--:B------:R-:W-:Y:S01]  /*6d90*/  FMUL R143, R143, R14.reuse ;  /* 0x0000000e8f8f7220 */ /* 0x080fe20000400000 */
[----:B------:R-:W-:Y:S01]  /*6da0*/  F2FP.SATFINITE.E4M3.F32.PACK_AB_MERGE_C R149, RZ, R149, RZ ;  /* 0x00000095ff95723e */ /* 0x000fe200048070ff */
[----:B------:R-:W-:Y:S01]  /*6db0*/  @!P4 STG.E.U8 desc[UR18][R20.64], R151 ;  /* 0x000000971400c986 */ /* 0x000fe2000c101112 */
[----:B------:R-:W-:Y:S01]  /*6dc0*/  ISETP.LT.OR P4, PT, R6, 0x2, !P0 ;  /* 0x000000020600780c */ /* 0x000fe20004781670 */
[----:B------:R-:W-:Y:S01]  /*6dd0*/  FMUL R138, R138, R14 ;  /* 0x0000000e8a8a7220 */ /* 0x000fe20000400000 */
[----:B------:R-:W-:Y:S01]  /*6de0*/  F2FP.SATFINITE.E4M3.F32.PACK_AB_MERGE_C R25, RZ, R144, RZ ;  /* 0x00000090ff19723e */ /* 0x000fe200048070ff */
[----:B------:R0:W-:Y:S01]  /*6df0*/  @!P5 STG.E.U8 desc[UR18][R20.64+0x1], R5 ;  /* 0x000001051400d986 */ /* 0x0001e2000c101112 */
[C---:B------:R-:W-:Y:S01]  /*6e00*/  ISETP.LT.OR P5, PT, R6.reuse, 0x9, !P1 ;  /* 0x000000090600780c */ /* 0x040fe20004fa1670 */
[-C--:B------:R-:W-:Y:S01]  /*6e10*/  FMUL R141, R141, R14.reuse ;  /* 0x0000000e8d8d7220 */ /* 0x080fe20000400000 */
[----:B------:R-:W-:Y:S01]  /*6e20*/  F2FP.SATFINITE.E4M3.F32.PACK_AB_MERGE_C R147, RZ, R147, RZ ;  /* 0x00000093ff93723e */ /* 0x000fe200048070ff */
[----:B------:R-:W-:Y:S01]  /*6e30*/  @!P3 STG.E.U8 desc[UR18][R18.64], R149 ;  /* 0x000000951200b986 */ /* 0x000fe2000c101112 */
[----:B------:R-:W-:Y:S01]  /*6e40*/  ISETP.LT.OR P3, PT, R6, 0x9, !P0 ;  /* 0x000000090600780c */ /* 0x000fe20004761670 */
[-C--:B------:R-:W-:Y:S01]  /*6e50*/  FMUL R136, R136, R14.reuse ;  /* 0x0000000e88887220 */ /* 0x080fe20000400000 */
[----:B------:R-:W-:Y:S01]  /*6e60*/  F2FP.SATFINITE.E4M3.F32.PACK_AB_MERGE_C R145, RZ, R145, RZ ;  /* 0x00000091ff91723e */ /* 0x000fe200048070ff */
[-C--:B------:R-:W-:Y:S01]  /*6e70*/  FMUL R139, R139, R14.reuse ;  /* 0x0000000e8b8b7220 */ /* 0x080fe20000400000 */
[----:B------:R-:W-:Y:S01]  /*6e80*/  F2FP.SATFINITE.E4M3.F32.PACK_AB_MERGE_C R143, RZ, R143, RZ ;  /* 0x0000008fff8f723e */ /* 0x000fe200048070ff */
[----:B------:R1:W-:Y:S01]  /*6e90*/  @!P4 STG.E.U8 desc[UR18][R18.64+0x1], R25 ;  /* 0x000001191200c986 */ /* 0x0003e2000c101112 */
[----:B------:R-:W-:Y:S01]  /*6ea0*/  ISETP.LT.OR P4, PT, R6, 0xa, !P0 ;  /* 0x0000000a0600780c */ /* 0x000fe20004781670 */
[----:B------:R-:W-:Y:S01]  /*6eb0*/  FMUL R134, R134, R14 ;  /* 0x0000000e86867220 */ /* 0x000fe20000400000 */
[----:B0-----:R-:W-:Y:S01]  /*6ec0*/  F2FP.SATFINITE.E4M3.F32.PACK_AB_MERGE_C R5, RZ, R142, RZ ;  /* 0x0000008eff05723e */ /* 0x001fe200048070ff */
[----:B------:R-:W-:Y:S01]  /*6ed0*/  @!P5 STG.E.U8 desc[UR18][R20.64+0x8], R147 ;  /* 0x000008931400d986 */ /* 0x000fe2000c101112 */
[C---:B------:R-:W-:Y:S01]  /*6ee0*/  ISETP.LT.OR P5, PT, R6.reuse, 0x11, !P1 ;  /* 0x000000110600780c */ /* 0x040fe20004fa1670 */
[-C--:B------:R-:W-:Y:S01]  /*6ef0*/  FMUL R137, R137, R14.reuse ;  /* 0x0000000e89897220 */ /* 0x080fe20000400000 */
[----:B------:R-:W-:Y:S01]  /*6f00*/  F2FP.SATFINITE.E4M3.F32.PACK_AB_MERGE_C R141, RZ, R141, RZ ;  /* 0x0000008dff8d723e */ /* 0x000fe200048070ff */
[----:B------:R0:W-:Y:S01]  /*6f10*/  @!P6 STG.E.U8 desc[UR18][R20.64+0x9], R5 ;  /* 0x000009051400e986 */ /* 0x0001e2000c101112 */
[----:B------:R-:W-:Y:S01]  /*6f20*/  ISETP.LT.OR P6, PT, R6, 0x12, !P1 ;  /* 0x000000120600780c */ /* 0x000fe20004fc1670 */
[----:B------:R-:W-:Y:S01]  /*6f30*/  FMUL R132, R132, R14 ;  /* 0x0000000e84847220 */ /* 0x000fe20000400000 */
[----:B------:R-:W-:Y:S01]  /*6f40*/  F2FP.SATFINITE.E4M3.F32.PACK_AB_MERGE_C R139, RZ, R139, RZ ;  /* 0x0000008bff8b723e */ /* 0x000fe200048070ff */
[----:B------:R-:W-:Y:S01]  /*6f50*/  @!P3 STG.E.U8 desc[UR18][R18.64+0x8], R145 ;  /* 0x000008911200b986 */ /* 0x000fe2000c101112 */
[----:B-1----:R-:W-:Y:S01]  /*6f60*/  F2FP.SATFINITE.E4M3.F32.PACK_AB_MERGE_C R25, RZ, R140, RZ ;  /* 0x0000008cff19723e */ /* 0x002fe200048070ff */
[-C--:B------:R-:W-:Y:S01]  /*6f70*/  FMUL R135, R135, R14.reuse ;  /* 0x0000000e87877220 */ /* 0x080fe20000400000 */
[----:B------:R-:W-:Y:S01]  /*6f80*/  ISETP.LT.OR P3, PT, R6, 0x11, !P0 ;  /* 0x000000110600780c */ /* 0x000fe20004761670 */
[-C--:B------:R-:W-:Y:S01]  /*6f90*/  FMUL R130, R130, R14.reuse ;  /* 0x0000000e82827220 */ /* 0x080fe20000400000 */
[----:B------:R-:W-:Y:S01]  /*6fa0*/  F2FP.SATFINITE.E4M3.F32.PACK_AB_MERGE_C R137, RZ, R137, RZ ;  /* 0x00000089ff89723e */ /* 0x000fe200048070ff */
[----:B------:R1:W-:Y:S01]  /*6fb0*/  @!P4 STG.E.U8 desc[UR18][R18.64+0x9], R25 ;  /* 0x000009191200c986 */ /* 0x0003e2000c101112 */
[C---:B------:R-:W-:Y:S01]  /*6fc0*/  ISETP.LT.OR P4, PT, R6.reuse, 0x12, !P0 ;  /* 0x000000120600780c */ /* 0x040fe20004781670 */
[----:B------:R-:W-:Y:S01]  /*6fd0*/  FMUL R133, R133, R14 ;  /* 0x0000000e85857220 */ /* 0x000fe20000400000 */
[----:B0-----:R-:W-:Y:S01]  /*6fe0*/  F2FP.SATFINITE.E4M3.F32.PACK_AB_MERGE_C R5, RZ, R138, RZ ;  /* 0x0000008aff05723e */ /* 0x001fe200048070ff */
[----:B------:R-:W-:Y:S01]  /*6ff0*/  @!P5 STG.E.U8 desc[UR18][R20.64+0x10], R143 ;  /* 0x0000108f1400d986 */ /* 0x000fe2000c101112 */
[----:B------:R-:W-:Y:S01]  /*7000*/  ISETP.LT.OR P5, PT, R6, 0x19, !P1 ;  /* 0x000000190600780c */ /* 0x000fe20004fa1670 */
[-C--:B------:R-:W-:Y:S01]  /*7010*/  FMUL R128, R128, R14.reuse ;  /* 0x0000000e80807220 */ /* 0x080fe20000400000 */
[----:B------:R-:W-:Y:S01]  /*7020*/  F2FP.SATFINITE.E4M3.F32.PACK_AB_MERGE_C R135, RZ, R135, RZ ;  /* 0x00000087ff87723e */ /* 0x000fe200048070ff */
[----:B------:R0:W-:Y:S01]  /*7030*/  @!P6 STG.E.U8 desc[UR18][R20.64+0x11], R5 ;  /* 0x000011051400e986 */ /* 0x0001e2000c101112 */
[----:B------:R-:W-:Y:S01]  /*7040*/  ISETP.LT.OR P6, PT, R6, 0x1a, !P1 ;  /* 0x0000001a0600780c */ /* 0x000fe20004fc1670 */
[-C--:B------:R-:W-:Y:S01]  /*7050*/  FMUL R131, R131, R14.reuse ;  /* 0x0000000e83837220 */ /* 0x080fe20000400000 */
[----:B------:R-:W-:Y:S01]  /*7060*/  FMUL R126, R126, R14 ;  /* 0x0000000e7e7e7220 */ /* 0x000fe20000400000 */
[----:B-1----:R-:W-:Y:S01]  /*7070*/  F2FP.SATFINITE.E4M3.F32.PACK_AB_MERGE_C R25, RZ, R136, RZ ;  /* 0x00000088ff19723e */ /* 0x002fe200048070ff */
[----:B------:R-:W-:Y:S01]  /*7080*/  @!P3 STG.E.U8 desc[UR18][R18.64+0x10], R141 ;  /* 0x0000108d1200b986 */ /* 0x000fe2000c101112 */
[C---:B------:R-:W-:Y:S01]  /*7090*/  ISETP.LT.OR P3, PT, R6.reuse, 0x19, !P0 ;  /* 0x000000190600780c */ /* 0x040fe20004761670 */
        /* <DEDUP_REMOVED lines=37> */
[-C--:B------:R-:W-:Y:S01]  /*72f0*/  FMUL R114, R114, R14.reuse ;  /* 0x0000000e72727220 */ /* 0x080fe20000400000 */
        /* <DEDUP_REMOVED lines=81> */
[C---:B------:R-:W-:Y:S01]  /*7810*/  ISETP.LT.OR P6, PT, R6.reuse, 0x52, !P1 ;  /* 0x000000520600780c */ /* 0x040fe20004fc1670 */
        /* <DEDUP_REMOVED lines=22> */
[----:B------:R-:W-:-:S02]  /*7980*/  ISETP.LT.OR P3, PT, R6, 0x59, !P0 ;  /* 0x000000590600780c */ /* 0x000fc40004761670 */
[----:B------:R-:W-:Y:S01]  /*7990*/  F2FP.SATFINITE.E4M3.F32.PACK_AB_MERGE_C R93, RZ, R93, RZ ;  /* 0x0000005dff5d723e */ /* 0x000fe200048070ff */
[----:B------:R1:W-:Y:S01]  /*79a0*/  @!P4 STG.E.U8 desc[UR18][R18.64+0x51], R25 ;  /* 0x000051191200c986 */ /* 0x0003e2000c101112 */
[C---:B------:R-:W-:Y:S02]  /*79b0*/  ISETP.LT.OR P4, PT, R6.reuse, 0x5a, !P0 ;  /* 0x0000005a0600780c */ /* 0x040fe40004781670 */
[----:B0-----:R-:W-:Y:S01]  /*79c0*/  F2FP.SATFINITE.E4M3.F32.PACK_AB_MERGE_C R5, RZ, R102, RZ ;  /* 0x00000066ff05723e */ /* 0x001fe200048070ff */
[----:B------:R-:W-:Y:S01]  /*79d0*/  @!P5 STG.E.U8 desc[UR18][R20.64+0x58], R107 ;  /* 0x0000586b1400d986 */ /* 0x000fe2000c101112 */
[C---:B------:R-:W-:Y:S02]  /*79e0*/  ISETP.LT.OR P5, PT, R6.reuse, 0x61, !P1 ;  /* 0x000000610600780c */ /* 0x040fe40004fa1670 */
[----:B------:R-:W-:Y:S01]  /*79f0*/  F2FP.SATFINITE.E4M3.F32.PACK_AB_MERGE_C R23, RZ, R23, RZ ;  /* 0x00000017ff17723e */ /* 0x000fe200048070ff */
[----:B------:R0:W-:Y:S01]  /*7a00*/  @!P6 STG.E.U8 desc[UR18][R20.64+0x59], R5 ;  /* 0x000059051400e986 */ /* 0x0001e2000c101112 */
[----:B------:R-:W-:-:S02]  /*7a10*/  ISETP.LT.OR P6, PT, R6, 0x62, !P1 ;  /* 0x000000620600780c */ /* 0x000fc40004fc1670 */
[----:B------:R-:W-:Y:S01]  /*7a20*/  F2FP.SATFINITE.E4M3.F32.PACK_AB_MERGE_C R89, RZ, R89, RZ ;  /* 0x00000059ff59723e */ /* 0x000fe200048070ff */
[----:B------:R-:W-:Y:S01]  /*7a30*/  @!P3 STG.E.U8 desc[UR18][R18.64+0x58], R105 ;  /* 0x000058691200b986 */ /* 0x000fe2000c101112 */
[----:B-1----:R-:W-:Y:S02]  /*7a40*/  F2FP.SATFINITE.E4M3.F32.PACK_AB_MERGE_C R25, RZ, R100, RZ ;  /* 0x00000064ff19723e */ /* 0x002fe400048070ff */
[C---:B------:R-:W-:Y:S02]  /*7a50*/  ISETP.LT.OR P3, PT, R6.reuse, 0x61, !P0 ;  /* 0x000000610600780c */ /* 0x040fe40004761670 */
[----:B------:R-:W-:Y:S01]  /*7a60*/  F2FP.SATFINITE.E4M3.F32.PACK_AB_MERGE_C R27, RZ, R88, RZ ;  /* 0x00000058ff1b723e */ /* 0x000fe200048070ff */
[----:B------:R1:W-:Y:S01]  /*7a70*/  @!P4 STG.E.U8 desc[UR18][R18.64+0x59], R25 ;  /* 0x000059191200c986 */ /* 0x0003e2000c101112 */
[C---:B------:R-:W-:Y:S02]  /*7a80*/  ISETP.LT.OR P4, PT, R6.reuse, 0x62, !P0 ;  /* 0x000000620600780c */ /* 0x040fe40004781670 */
[----:B0-----:R-:W-:Y:S01]  /*7a90*/  F2FP.SATFINITE.E4M3.F32.PACK_AB_MERGE_C R5, RZ, R98, RZ ;  /* 0x00000062ff05723e */ /* 0x001fe200048070ff */
[----:B------:R-:W-:Y:S01]  /*7aa0*/  @!P5 STG.E.U8 desc[UR18][R20.64+0x60], R101 ;  /* 0x000060651400d986 */ /* 0x000fe2000c101112 */
[----:B------:R-:W-:-:S03]  /*7ab0*/  ISETP.LT.OR P5, PT, R6, 0x69, !P1 ;  /* 0x000000690600780c */ /* 0x000fc60004fa1670 */
[----:B------:R0:W-:Y:S01]  /*7ac0*/  @!P6 STG.E.U8 desc[UR18][R20.64+0x61], R5 ;  /* 0x000061051400e986 */ /* 0x0001e2000c101112 */
[C---:B------:R-:W-:Y:S02]  /*7ad0*/  ISETP.LT.OR P6, PT, R6.reuse, 0x6a, !P1 ;  /* 0x0000006a0600780c */ /* 0x040fe40004fc1670 */
[----:B-1----:R-:W-:Y:S01]  /*7ae0*/  F2FP.SATFINITE.E4M3.F32.PACK_AB_MERGE_C R25, RZ, R96, RZ ;  /* 0x00000060ff19723e */ /* 0x002fe200048070ff */
[----:B------:R-:W-:Y:S01]  /*7af0*/  @!P3 STG.E.U8 desc[UR18][R18.64+0x60], R103 ;  /* 0x000060671200b986 */ /* 0x000fe2000c101112 */
[----:B------:R-:W-:-:S03]  /*7b00*/  ISETP.LT.OR P3, PT, R6, 0x69, !P0 ;  /* 0x000000690600780c */ /* 0x000fc60004761670 */
        /* <DEDUP_REMOVED lines=12> */
[C---:B------:R-:W-:Y:S01]  /*7bd0*/  ISETP.LT.OR P1, PT, R6.reuse, 0x7a, !P1 ;  /* 0x0000007a0600780c */ /* 0x040fe20004f21670 */
[----:B------:R2:W-:Y:S01]  /*7be0*/  @!P5 STG.E.U8 desc[UR18][R20.64+0x70], R95 ;  /* 0x0000705f1400d986 */ /* 0x0005e2000c101112 */
[C---:B------:R-:W-:Y:S02]  /*7bf0*/  ISETP.LT.OR P5, PT, R6.reuse, 0x72, !P0 ;  /* 0x000000720600780c */ /* 0x040fe400047a1670 */
[----:B0-----:R-:W-:Y:S01]  /*7c00*/  F2FP.SATFINITE.E4M3.F32.PACK_AB_MERGE_C R5, RZ, R90, RZ ;  /* 0x0000005aff05723e */ /* 0x001fe200048070ff */
[----:B------:R2:W-:Y:S01]  /*7c10*/  @!P6 STG.E.U8 desc[UR18][R20.64+0x71], R91 ;  /* 0x0000715b1400e986 */ /* 0x0005e2000c101112 */
[C---:B------:R-:W-:Y:S02]  /*7c20*/  ISETP.LT.OR P6, PT, R6.reuse, 0x79, !P0 ;  /* 0x000000790600780c */ /* 0x040fe400047c1670 */
[----:B------:R-:W-:Y:S01]  /*7c30*/  ISETP.LT.OR P0, PT, R6, 0x7a, !P0 ;  /* 0x0000007a0600780c */ /* 0x000fe20004701670 */
[----:B------:R2:W-:Y:S01]  /*7c40*/  @!P3 STG.E.U8 desc[UR18][R18.64+0x70], R93 ;  /* 0x0000705d1200b986 */ /* 0x0005e2000c101112 */
[----:B-1----:R-:W-:-:S05]  /*7c50*/  F2FP.SATFINITE.E4M3.F32.PACK_AB_MERGE_C R25, RZ, R22, RZ ;  /* 0x00000016ff19723e */ /* 0x002fca00048070ff */
[----:B------:R2:W-:Y:S04]  /*7c60*/  @!P5 STG.E.U8 desc[UR18][R18.64+0x71], R5 ;  /* 0x000071051200d986 */ /* 0x0005e8000c101112 */
[----:B------:R2:W-:Y:S04]  /*7c70*/  @!P4 STG.E.U8 desc[UR18][R20.64+0x78], R23 ;  /* 0x000078171400c986 */ /* 0x0005e8000c101112 */
[----:B------:R2:W-:Y:S04]  /*7c80*/  @!P1 STG.E.U8 desc[UR18][R20.64+0x79], R25 ;  /* 0x0000791914009986 */ /* 0x0005e8000c101112 */
[----:B------:R2:W-:Y:S04]  /*7c90*/  @!P6 STG.E.U8 desc[UR18][R18.64+0x78], R89 ;  /* 0x000078591200e986 */ /* 0x0005e8000c101112 */
[----:B------:R2:W-:Y:S02]  /*7ca0*/  @!P0 STG.E.U8 desc[UR18][R18.64+0x79], R27 ;  /* 0x0000791b12008986 */ /* 0x0005e4000c101112 */
.L_x_170:
[----:B------:R-:W-:Y:S05]  /*7cb0*/  BSYNC B0 ;  /* 0x0000000000007941 */ /* 0x000fea0003800000 */
.L_x_40:
[C---:B------:R-:W-:Y:S01]  /*7cc0*/  LEA R2, P0, R8.reuse, R2, 0x1 ;  /* 0x0000000208027211 */ /* 0x040fe200078008ff */
[----:B------:R-:W-:Y:S01]  /*7cd0*/  ULDC.64 UR6, c[0x0][0x650] ;  /* 0x0001940000067ab9 */ /* 0x000fe20000000a00 */
[----:B-----5:R-:W-:Y:S01]  /*7ce0*/  IMAD.U32 R4, RZ, RZ, UR16 ;  /* 0x00000010ff047e24 */ /* 0x020fe2000f8e00ff */
[----:B0-2---:R-:W-:Y:S01]  /*7cf0*/  PRMT R18, RZ, 0x7610, R18 ;  /* 0x00007610ff127816 */ /* 0x005fe20000000012 */
[----:B------:R-:W-:Y:S01]  /*7d00*/  IMAD.MOV.U32 R6, RZ, RZ, -0x1 ;  /* 0xffffffffff067424 */ /* 0x000fe200078e00ff */
[----:B------:R-:W-:Y:S01]  /*7d10*/  LEA.HI.X R3, R8, R3, R0, 0x1, P0 ;  /* 0x0000000308037211 */ /* 0x000fe200000f0c00 */
[----:B------:R0:W-:Y:S01]  /*7d20*/  SYNCS.ARRIVE.TRANS64.A1T0 RZ, [R4+UR21], RZ ;  /* 0x000000ff04ff79a7 */ /* 0x0001e20008100015 */
[----:B------:R-:W-:Y:S01]  /*7d30*/  ISETP.GE.U32.AND P0, PT, R2, UR6, PT ;  /* 0x0000000602007c0c */ /* 0x000fe2000bf06070 */
[----:B------:R-:W-:-:S03]  /*7d40*/  IMAD.MOV.U32 R5, RZ, RZ, -0x1 ;  /* 0xffffffffff057424 */ /* 0x000fc600078e00ff */
[----:B------:R-:W-:Y:S01]  /*7d50*/  ISETP.GE.U32.AND.EX P0, PT, R3, UR7, PT, P0 ;  /* 0x0000000703007c0c */ /* 0x000fe2000bf06100 */
[----:B0-----:R-:W-:-:S12]  /*7d60*/  IMAD.MOV.U32 R4, RZ, RZ, -0x1 ;  /* 0xffffffffff047424 */ /* 0x001fd800078e00ff */
[----:B------:R-:W-:Y:S05]  /*7d70*/  @P0 BRA `(.L_x_171) ;  /* 0x0000000400600947 */ /* 0x000fea0003800000 */
[----:B------:R-:W0:Y:S01]  /*7d80*/  S2R R28, SR_CTAID.X ;  /* 0x00000000001c7919 */ /* 0x000e220000002500 */
[----:B------:R-:W2:Y:S01]  /*7d90*/  LDC.64 R22, c[0x0][0x628] ;  /* 0x00018a00ff167b82 */ /* 0x000ea20000000a00 */
[----:B------:R-:W-:Y:S01]  /*7da0*/  ULDC UR6, c[0x0][0x150] ;  /* 0x0000540000067ab9 */ /* 0x000fe20000000800 */
[----:B-1--4-:R-:W-:Y:S01]  /*7db0*/  IMAD.MOV.U32 R20, RZ, RZ, R2 ;  /* 0x000000ffff147224 */ /* 0x012fe200078e0002 */
[----:B------:R-:W1:Y:S01]  /*7dc0*/  S2R R30, SR_CTAID.Y ;  /* 0x00000000001e7919 */ /* 0x000e620000002600 */
[----:B------:R-:W-:-:S04]  /*7dd0*/  IMAD.MOV.U32 R21, RZ, RZ, R3 ;  /* 0x000000ffff157224 */ /* 0x000fc800078e0003 */
[----:B------:R-:W4:Y:S08]  /*7de0*/  LDC R31, c[0x0][0x144] ;  /* 0x00005100ff1f7b82 */ /* 0x000f300000000800 */
[----:B------:R-:W1:Y:S08]  /*7df0*/  LDC R6, c[0x0][0x630] ;  /* 0x00018c00ff067b82 */ /* 0x000e700000000800 */
[----:B------:R-:W1:Y:S01]  /*7e00*/  LDC.64 R26, c[0x0][0x620] ;  /* 0x00018800ff1a7b82 */ /* 0x000e620000000a00 */
[----:B--2---:R-:W-:-:S04]  /*7e10*/  ISETP.NE.U32.AND P0, PT, R22, RZ, PT ;  /* 0x000000ff1600720c */ /* 0x004fc80003f05070 */
[----:B------:R-:W-:Y:S02]  /*7e20*/  ISETP.NE.AND.EX P0, PT, R23, RZ, PT, P0 ;  /* 0x000000ff1700720c */ /* 0x000fe40003f05300 */
[----:B0-----:R-:W-:-:S05]  /*7e30*/  I2FP.F32.U32 R4, R28 ;  /* 0x0000001c00047245 */ /* 0x001fca0000201000 */
[----:B------:R-:W-:-:S04]  /*7e40*/  FMUL R4, R4, UR6 ;  /* 0x0000000604047c20 */ /* 0x000fc80008400000 */
[----:B------:R0:W2:Y:S02]  /*7e50*/  F2I.U32.TRUNC.NTZ R29, R4 ;  /* 0x00000004001d7305 */ /* 0x0000a4000020f000 */
[----:B----4-:R-:W-:Y:S05]  /*7e60*/  @!P0 BRA `(.L_x_172) ;  /* 0x0000000000288947 */ /* 0x010fea0003800000 */
[----:B------:R-:W4:Y:S02]  /*7e70*/  LDC R5, c[0x0][0x634] ;  /* 0x00018d00ff057b82 */ /* 0x000f240000000800 */
[----:B----4-:R-:W-:-:S05]  /*7e80*/  IADD3 R21, P0, R2, R5, RZ ;  /* 0x0000000502157210 */ /* 0x010fca0007f1e0ff */
[----:B---3--:R-:W-:-:S04]  /*7e90*/  IMAD.X R25, RZ, RZ, R3, P0 ;  /* 0x000000ffff197224 */ /* 0x008fc800000e0603 */
[----:B0-----:R-:W-:-:S04]  /*7ea0*/  IMAD.WIDE.U32 R4, R25, R22, RZ ;  /* 0x0000001619047225 */ /* 0x001fc800078e00ff */
[----:B------:R-:W-:-:S04]  /*7eb0*/  IMAD.WIDE.U32 R18, P0, R21, R23, R4 ;  /* 0x0000001715127225 */ /* 0x000fc80007800004 */
[----:B------:R-:W-:-:S04]  /*7ec0*/  IMAD.WIDE.U32 R4, R21, R22, RZ ;  /* 0x0000001615047225 */ /* 0x000fc800078e00ff */
[----:B------:R-:W-:Y:S01]  /*7ed0*/  IMAD.X R21, RZ, RZ, RZ, P0 ;  /* 0x000000ffff157224 */ /* 0x000fe200000e06ff */
[----:B------:R-:W-:Y:S01]  /*7ee0*/  IADD3 RZ, P0, R5, R18, RZ ;  /* 0x0000001205ff7210 */ /* 0x000fe20007f1e0ff */
[----:B------:R-:W-:-:S04]  /*7ef0*/  IMAD.MOV.U32 R20, RZ, RZ, R19 ;  /* 0x000000ffff147224 */ /* 0x000fc800078e0013 */
[----:B------:R-:W-:-:S08]  /*7f00*/  IMAD.WIDE.U32.X R20, R25, R23, R20, P0 ;  /* 0x0000001719147225 */ /* 0x000fd000000e0414 */
.L_x_172:
[-CC-:B-1-3--:R-:W-:Y:S01]  /*7f10*/  SHF.R.U64 R24, R20, R6.reuse, R21.reuse ;  /* 0x0000000614187219 */ /* 0x18afe20000001215 */
[----:B------:R-:W1:Y:S01]  /*7f20*/  LDC.64 R34, c[0x0][0x640] ;  /* 0x00019000ff227b82 */ /* 0x000e620000000a00 */
[----:B0-----:R-:W-:Y:S01]  /*7f30*/  SHF.R.U32.HI R4, RZ, R6, R21 ;  /* 0x00000006ff047219 */ /* 0x001fe20000011615 */
[----:B--2---:R-:W-:Y:S01]  /*7f40*/  IMAD.MOV R29, RZ, RZ, -R29 ;  /* 0x000000ffff1d7224 */ /* 0x004fe200078e0a1d */
[----:B------:R-:W-:Y:S01]  /*7f50*/  IADD3 R19, P0, RZ, -R24, RZ ;  /* 0x80000018ff137210 */ /* 0x000fe20007f1e0ff */
[----:B------:R-:W-:Y:S01]  /*7f60*/  ULDC UR6, c[0x0][0x154] ;  /* 0x0000550000067ab9 */ /* 0x000fe20000000800 */
[----:B------:R-:W-:Y:S02]  /*7f70*/  IMAD.MOV.U32 R21, RZ, RZ, 0x1 ;  /* 0x00000001ff157424 */ /* 0x000fe400078e00ff */
[----:B------:R-:W-:Y:S01]  /*7f80*/  IMAD R29, R31, R29, R28 ;  /* 0x0000001d1f1d7224 */ /* 0x000fe200078e021c */
[----:B------:R-:W0:Y:S01]  /*7f90*/  LDC R18, c[0x0][0x618] ;  /* 0x00018600ff127b82 */ /* 0x000e220000000800 */
[----:B------:R-:W-:-:S04]  /*7fa0*/  IMAD.X R5, RZ, RZ, ~R4, P0 ;  /* 0x000000ffff057224 */ /* 0x000fc800000e0e04 */
[-C--:B------:R-:W-:Y:S02]  /*7fb0*/  IMAD R6, R5, R26.reuse, RZ ;  /* 0x0000001a05067224 */ /* 0x080fe400078e02ff */
[C---:B------:R-:W-:Y:S01]  /*7fc0*/  IMAD.WIDE.U32 R4, R19.reuse, R26, R2 ;  /* 0x0000001a13047225 */ /* 0x040fe200078e0002 */
[----:B------:R-:W2:Y:S03]  /*7fd0*/  LDC R20, c[0x0][0x608] ;  /* 0x00018200ff147b82 */ /* 0x000ea60000000800 */
[----:B------:R-:W-:Y:S01]  /*7fe0*/  IMAD R19, R19, R27, R6 ;  /* 0x0000001b13137224 */ /* 0x000fe200078e0206 */
[----:B------:R-:W-:-:S03]  /*7ff0*/  I2FP.F32.U32 R6, R30 ;  /* 0x0000001e00067245 */ /* 0x000fc60000201000 */
[----:B------:R-:W-:Y:S01]  /*8000*/  IMAD.IADD R5, R5, 0x1, R19 ;  /* 0x0000000105057824 */ /* 0x000fe200078e0213 */
[----:B------:R-:W3:Y:S01]  /*8010*/  LDC R32, c[0x0][0x658] ;  /* 0x00019600ff207b82 */ /* 0x000ee20000000800 */
[----:B-1----:R-:W-:Y:S01]  /*8020*/  ISETP.NE.U32.AND P0, PT, R34, RZ, PT ;  /* 0x000000ff2200720c */ /* 0x002fe20003f05070 */
[----:B------:R-:W-:-:S03]  /*8030*/  IMAD.MOV.U32 R19, RZ, RZ, -0x1 ;  /* 0xffffffffff137424 */ /* 0x000fc600078e00ff */
[----:B------:R-:W-:-:S03]  /*8040*/  ISETP.NE.AND.EX P0, PT, R35, RZ, PT, P0 ;  /* 0x000000ff2300720c */ /* 0x000fc60003f05300 */
[----:B------:R-:W1:Y:S01]  /*8050*/  LDC R27, c[0x0][0x148] ;  /* 0x00005200ff1b7b82 */ /* 0x000e620000000800 */
[-CC-:B0-----:R-:W-:Y:S02]  /*8060*/  SHF.R.U64 R22, R4, R18.reuse, R5.reuse ;  /* 0x0000001204167219 */ /* 0x181fe40000001205 */
[----:B------:R-:W-:Y:S01]  /*8070*/  SHF.R.U32.HI R5, RZ, R18, R5 ;  /* 0x00000012ff057219 */ /* 0x000fe20000011605 */
[----:B------:R-:W-:-:S04]  /*8080*/  FMUL R18, R6, UR6 ;  /* 0x0000000606127c20 */ /* 0x000fc80008400000 */
[----:B------:R-:W0:Y:S01]  /*8090*/  LDC R28, c[0x0][0x600] ;  /* 0x00018000ff1c7b82 */ /* 0x000e220000000800 */
[----:B------:R4:W0:Y:S01]  /*80a0*/  F2I.U32.TRUNC.NTZ R25, R18 ;  /* 0x0000001200197305 */ /* 0x000822000020f000 */
[-CC-:B--2---:R-:W-:Y:S02]  /*80b0*/  SHF.R.U64 R6, R22, R20.reuse, R5.reuse ;  /* 0x0000001416067219 */ /* 0x184fe40000001205 */
[----:B------:R-:W-:-:S04]  /*80c0*/  SHF.R.U32.HI R5, RZ, R20, R5 ;  /* 0x00000014ff057219 */ /* 0x000fc80000011605 */
[----:B------:R-:W2:Y:S01]  /*80d0*/  LDC R33, c[0x0][0x648] ;  /* 0x00019200ff217b82 */ /* 0x000ea20000000800 */
[-CC-:B---3--:R-:W-:Y:S02]  /*80e0*/  SHF.R.U64 R26, R6, R32.reuse, R5.reuse ;  /* 0x00000020061a7219 */ /* 0x188fe40000001205 */
[-C--:B------:R-:W-:Y:S02]  /*80f0*/  SHF.L.U32 R19, R19, R32.reuse, RZ ;  /* 0x0000002013137219 */ /* 0x080fe400000006ff */
[-C--:B------:R-:W-:Y:S01]  /*8100*/  SHF.R.U32.HI R5, RZ, R32.reuse, R5 ;  /* 0x00000020ff057219 */ /* 0x080fe20000011605 */
[----:B------:R-:W-:Y:S01]  /*8110*/  IMAD.MOV.U32 R4, RZ, RZ, R26 ;  /* 0x000000ffff047224 */ /* 0x000fe200078e001a */
[----:B------:R-:W-:Y:S01]  /*8120*/  SHF.L.U32 R32, R21, R32, RZ ;  /* 0x0000002015207219 */ /* 0x000fe200000006ff */
[----:B------:R-:W3:Y:S01]  /*8130*/  LDC R36, c[0x0][0x638] ;  /* 0x00018e00ff247b82 */ /* 0x000ee20000000800 */
[----:B------:R-:W-:-:S07]  /*8140*/  LOP3.LUT R31, RZ, R19, RZ, 0x33, !PT ;  /* 0x00000013ff1f7212 */ /* 0x000fce00078e33ff */
[----:B------:R-:W0:Y:S01]  /*8150*/  LDC R37, c[0x0][0x610] ;  /* 0x00018400ff257b82 */ /* 0x000e220000000800 */
[----:B----4-:R-:W-:Y:S05]  /*8160*/  @!P0 BRA `(.L_x_173) ;  /* 0x0000000000288947 */ /* 0x010fea0003800000 */
[----:B------:R-:W4:Y:S02]  /*8170*/  LDC R21, c[0x0][0x64c] ;  /* 0x00019300ff157b82 */ /* 0x000f240000000800 */
[----:B----4-:R-:W-:-:S05]  /*8180*/  IADD3 R21, P0, R26, R21, RZ ;  /* 0x000000151a157210 */ /* 0x010fca0007f1e0ff */
        /* <DEDUP_REMOVED lines=8> */
.L_x_173:
[----:B--2---:R-:W-:Y:S01]  /*8210*/  SHF.R.U64 R4, R4, R33, R5 ;  /* 0x0000002104047219 */ /* 0x004fe20000001205 */
[----:B0-----:R-:W-:Y:S01]  /*8220*/  VIADD R21, R28, 0xffffffff ;  /* 0xffffffff1c157836 */ /* 0x001fe20000000000 */
[----:B------:R-:W-:Y:S01]  /*8230*/  LOP3.LUT R19, R6, R31, RZ, 0xc0, !PT ;  /* 0x0000001f06137212 */ /* 0x000fe200078ec0ff */
[----:B------:R-:W-:Y:S02]  /*8240*/  IMAD.MOV R25, RZ, RZ, -R25 ;  /* 0x000000ffff197224 */ /* 0x000fe400078e0a19 */
[----:B------:R-:W-:Y:S02]  /*8250*/  IMAD.MOV R5, RZ, RZ, -R4 ;  /* 0x000000ffff057224 */ /* 0x000fe400078e0a04 */
[----:B------:R-:W-:Y:S01]  /*8260*/  IMAD R6, R32, R4, R19 ;  /* 0x0000000420067224 */ /* 0x000fe200078e0213 */
[----:B------:R-:W-:Y:S01]  /*8270*/  LOP3.LUT R19, R22, R21, RZ, 0xc0, !PT ;  /* 0x0000001516137212 */ /* 0x000fe200078ec0ff */
[----:B-1----:R-:W-:Y:S02]  /*8280*/  @P2 IMAD R29, R27, R25, R30 ;  /* 0x000000191b1d2224 */ /* 0x002fe400078e021e */
[----:B---3--:R-:W-:-:S02]  /*8290*/  IMAD R4, R5, R36, R26 ;  /* 0x0000002405047224 */ /* 0x008fc400078e021a */
[----:B------:R-:W-:Y:S02]  /*82a0*/  IMAD R6, R6, R37, R29 ;  /* 0x0000002506067224 */ /* 0x000fe400078e021d */
[----:B------:R-:W-:Y:S02]  /*82b0*/  IMAD R19, R4, R28, R19 ;  /* 0x0000001c04137224 */ /* 0x000fe400078e0213 */
[----:B------:R-:W-:Y:S02]  /*82c0*/  IMAD.MOV.U32 R18, RZ, RZ, 0x1 ;  /* 0x00000001ff127424 */ /* 0x000fe400078e00ff */
[----:B------:R-:W-:Y:S01]  /*82d0*/  IMAD.MOV.U32 R4, RZ, RZ, R24 ;  /* 0x000000ffff047224 */ /* 0x000fe200078e0018 */
[----:B------:R-:W-:Y:S02]  /*82e0*/  SEL R5, R19, R6, !P2 ;  /* 0x0000000613057207 */ /* 0x000fe40005000000 */
[----:B------:R-:W-:-:S07]  /*82f0*/  SEL R6, R6, R19, !P2 ;  /* 0x0000001306067207 */ /* 0x000fce0005000000 */
.L_x_171:
[----:B------:R-:W-:Y:S02]  /*8300*/  LOP3.LUT P0, RZ, R18, 0xff, RZ, 0xc0, !PT ;  /* 0x000000ff12ff7812 */ /* 0x000fe4000780c0ff */
[----:B------:R-:W-:-:S11]  /*8310*/  LOP3.LUT R150, R150, 0x1, RZ, 0x3c, !PT ;  /* 0x0000000196967812 */ /* 0x000fd600078e3cff */
[----:B------:R-:W-:Y:S05]  /*8320*/  @P0 BRA `(.L_x_174) ;  /* 0xffffff9400400947 */ /* 0x000fea000383ffff */
[----:B------:R-:W-:Y:S05]  /*8330*/  EXIT ;  /* 0x000000000000794d */ /* 0x000fea0003800000 */
.L_x_18:
[----:B------:R-:W-:-:S08]  /*8340*/  ISETP.NE.AND P0, PT, R18, RZ, PT ;  /* 0x000000ff1200720c */ /* 0x000fd00003f05270 */
[----:B--23-5:R-:W0:-:S00]  /*8350*/  USETMAXREG.DEALLOC.CTAPOOL 0x28 ;  /* 0x00000028000079c8 */ /* 0x02ce0000080e0500 */
[----:B------:R-:W-:Y:S05]  /*8360*/  @P0 EXIT ;  /* 0x000000000000094d */ /* 0x000fea0003800000 */
[----:B0-----:R-:W-:Y:S01]  /*8370*/  LOP3.LUT P0, RZ, R20, 0xff, RZ, 0xc0, !PT ;  /* 0x000000ff14ff7812 */ /* 0x001fe2000780c0ff */
[----:B------:R-:W-:Y:S02]  /*8380*/  IMAD.MOV.U32 R12, RZ, RZ, 0x1 ;  /* 0x00000001ff0c7424 */ /* 0x000fe400078e00ff */
[----:B------:R-:W-:-:S10]  /*8390*/  IMAD.MOV.U32 R13, RZ, RZ, RZ ;  /* 0x000000ffff0d7224 */ /* 0x000fd400078e00ff */
[----:B------:R-:W-:Y:S05]  /*83a0*/  @!P0 BRA `(.L_x_175) ;  /* 0x0000000c00288947 */ /* 0x000fea0003800000 */
[----:B------:R-:W0:Y:S01]  /*83b0*/  S2R R17, SR_CgaCtaId ;  /* 0x0000000000117919 */ /* 0x000e220000008800 */
[----:B------:R-:W-:Y:S01]  /*83c0*/  LOP3.LUT P0, RZ, R11, 0x1f, RZ, 0xc0, !PT ;  /* 0x0000001f0bff7812 */ /* 0x000fe2000780c0ff */
[----:B------:R-:W-:Y:S01]  /*83d0*/  ULDC UR5, c[0x0][0x658] ;  /* 0x0001960000057ab9 */ /* 0x000fe20000000800 */
[----:B------:R-:W-:Y:S01]  /*83e0*/  UMOV UR6, 0xffffffff ;  /* 0xffffffff00067882 */ /* 0x000fe20000000000 */
[----:B------:R-:W-:Y:S01]  /*83f0*/  BSSY B0, `(.L_x_175) ;  /* 0x00000c5000007945 */ /* 0x000fe20003800000 */
[----:B------:R-:W-:Y:S01]  /*8400*/  USHF.L.U32 UR6, UR6, UR5, URZ ;  /* 0x0000000506067299 */ /* 0x000fe2000800063f */
[C---:B------:R-:W-:Y:S01]  /*8410*/  ISETP.NE.AND P3, PT, R10.reuse, RZ, PT ;  /* 0x000000ff0a00720c */ /* 0x040fe20003f65270 */
[----:B------:R-:W-:Y:S01]  /*8420*/  IMAD.MOV.U32 R15, RZ, RZ, 0x1 ;  /* 0x00000001ff0f7424 */ /* 0x000fe200078e00ff */
[----:B------:R-:W-:Y:S01]  /*8430*/  ISETP.NE.OR P0, PT, R10, RZ, !P0 ;  /* 0x000000ff0a00720c */ /* 0x000fe20004705670 */
[----:B------:R-:W-:Y:S01]  /*8440*/  IMAD.MOV.U32 R12, RZ, RZ, 0x1 ;  /* 0x00000001ff0c7424 */ /* 0x000fe200078e00ff */
[----:B------:R-:W-:Y:S01]  /*8450*/  LOP3.LUT R14, R7, 0x2, RZ, 0xfc, !PT ;  /* 0x00000002070e7812 */ /* 0x000fe200078efcff */
[----:B------:R-:W-:Y:S01]  /*8460*/  IMAD.MOV.U32 R13, RZ, RZ, RZ ;  /* 0x000000ffff0d7224 */ /* 0x000fe200078e00ff */
[----:B------:R-:W-:Y:S01]  /*8470*/  ULDC UR4, c[0x0][0x600] ;  /* 0x0001800000047ab9 */ /* 0x000fe20000000800 */
[----:B------:R-:W-:Y:S01]  /*8480*/  UMOV UR7, 0x1 ;  /* 0x0000000100077882 */ /* 0x000fe20000000000 */
[----:B------:R-:W-:-:S02]  /*8490*/  UIADD3 UR22, UR13, 0x1, URZ ;  /* 0x000000010d167890 */ /* 0x000fc4000fffe03f */
[----:B------:R-:W-:Y:S02]  /*84a0*/  UIADD3 UR16, UR4, -0x1, URZ ;  /* 0xffffffff04107890 */ /* 0x000fe4000fffe03f */
[----:B------:R-:W-:Y:S02]  /*84b0*/  USHF.L.U32 UR18, UR7, UR5, URZ ;  /* 0x0000000507127299 */ /* 0x000fe4000800063f */
[----:B------:R-:W-:Y:S01]  /*84c0*/  ULOP3.LUT UR17, URZ, UR6, URZ, 0x33, !UPT ;  /* 0x000000063f117292 */ /* 0x000fe2000f8e333f */
[----:B------:R-:W-:Y:S01]  /*84d0*/  ULDC.64 UR20, c[0x0][0x198] ;  /* 0x0000660000147ab9 */ /* 0x000fe20000000a00 */
[C---:B0-----:R-:W-:Y:S02]  /*84e0*/  IMAD.SHL.U32 R16, R17.reuse, 0x20, RZ ;  /* 0x0000002011107824 */ /* 0x041fe400078e00ff */
[----:B------:R-:W-:-:S03]  /*84f0*/  IMAD.SHL.U32 R17, R17, 0x800, RZ ;  /* 0x0000080011117824 */ /* 0x000fc600078e00ff */
[----:B------:R-:W-:Y:S02]  /*8500*/  LOP3.LUT R16, R16, 0x60, RZ, 0xc0, !PT ;  /* 0x0000006010107812 */ /* 0x000fe400078ec0ff */
[----:B------:R-:W-:-:S07]  /*8510*/  LOP3.LUT R17, R17, 0x1800, RZ, 0xc0, !PT ;  /* 0x0000180011117812 */ /* 0x000fce00078ec0ff */
.L_x_187:
[----:B------:R-:W-:-:S03]  /*8520*/  UMOV UR4, 0xffffffff ;  /* 0xffffffff00047882 */ /* 0x000fc60000000000 */
[----:B------:R-:W-:Y:S05]  /*8530*/  BRA.DIV UR4, `(.L_x_176) ;  /* 0x0000001604dc7947 */ /* 0x000fea000b800000 */
[----:B------:R-:W-:-:S13]  /*8540*/  ELECT P1, URZ, PT ;  /* 0x00000000003f782f */ /* 0x000fda0003820000 */
.L_x_214:
[----:B------:R-:W0:Y:S01]  /*8550*/  LDC R10, c[0x0][0x28c] ;  /* 0x0000a300ff0a7b82 */ /* 0x000e220000000800 */
[----:B------:R-:W-:Y:S01]  /*8560*/  BSSY B1, `(.L_x_177) ;  /* 0x0000039000017945 */ /* 0x000fe20003800000 */
[----:B0-----:R-:W-:-:S13]  /*8570*/  ISETP.LT.OR P1, PT, R10, 0x1, !P1 ;  /* 0x000000010a00780c */ /* 0x001fda0004f21670 */
[----:B------:R-:W-:Y:S05]  /*8580*/  @P1 BRA `(.L_x_178) ;  /* 0x0000000000d81947 */ /* 0x000fea0003800000 */
[----:B------:R-:W-:Y:S02]  /*8590*/  IMAD.SHL.U32 R18, R6, 0x40, RZ ;  /* 0x0000004006127824 */ /* 0x000fe400078e00ff */
[----:B------:R-:W-:Y:S02]  /*85a0*/  IMAD R19, R5, 0x80, R16 ;  /* 0x0000008005137824 */ /* 0x000fe400078e0210 */
[----:B------:R-:W-:Y:S02]  /*85b0*/  IMAD.MOV.U32 R20, RZ, RZ, RZ ;  /* 0x000000ffff147224 */ /* 0x000fe400078e00ff */
[----:B------:R-:W-:Y:S02]  /*85c0*/  IMAD.U32 R22, RZ, RZ, UR22 ;  /* 0x00000016ff167e24 */ /* 0x000fe4000f8e00ff */
[----:B------:R-:W-:Y:S02]  /*85d0*/  IMAD.MOV.U32 R5, RZ, RZ, R12 ;  /* 0x000000ffff057224 */ /* 0x000fe400078e000c */
[----:B------:R-:W-:-:S07]  /*85e0*/  IMAD.MOV.U32 R6, RZ, RZ, R13 ;  /* 0x000000ffff067224 */ /* 0x000fce00078e000d */
.L_x_182:
[----:B------:R-:W0:Y:S01]  /*85f0*/  S2R R11, SR_CgaCtaId ;  /* 0x00000000000b7919 */ /* 0x000e220000008800 */
[----:B------:R-:W-:-:S04]  /*8600*/  MOV R10, 0x400 ;  /* 0x00000400000a7802 */ /* 0x000fc80000000f00 */
[----:B0-----:R-:W-:Y:S02]  /*8610*/  LEA R23, R11, R10, 0x18 ;  /* 0x0000000a0b177211 */ /* 0x001fe400078ec0ff */
[----:B------:R-:W-:Y:S01]  /*8620*/  SHF.L.U32 R10, R5, 0x1f, RZ ;  /* 0x0000001f050a7819 */ /* 0x000fe200000006ff */
[----:B------:R-:W0:Y:S02]  /*8630*/  @!P3 LDC R11, c[0x0][0x500] ;  /* 0x00014000ff0bbb82 */ /* 0x000e240000000800 */
[----:B------:R-:W-:-:S04]  /*8640*/  IMAD R21, R6, 0x8, R23 ;  /* 0x0000000806157824 */ /* 0x000fc800078e0217 */
[----:B------:R-:W1:Y:S02]  /*8650*/  SYNCS.PHASECHK.TRANS64.TRYWAIT P1, [R21+URZ+0x90], R10 ;  /* 0x0000900a150075a7 */ /* 0x000e64000802017f */
[----:B-1----:R-:W-:Y:S05]  /*8660*/  @!P1 BRA `(.L_x_179) ;  /* 0x0000001400b09947 */ /* 0x002fea0003800000 */
.L_x_215:
[----:B-1----:R-:W-:Y:S01]  /*8670*/  PRMT R10, R14, 0x9910, RZ ;  /* 0x000099100e0a7816 */ /* 0x002fe200000000ff */
[----:B0-----:R0:W-:Y:S03]  /*8680*/  @!P3 SYNCS.ARRIVE.TRANS64 RZ, [R21+URZ], R11 ;  /* 0x0000000b15ffb9a7 */ /* 0x0011e6000800003f */
[----:B------:R-:W-:-:S13]  /*8690*/  ISETP.NE.AND P1, PT, R10, 0x2, PT ;  /* 0x000000020a00780c */ /* 0x000fda0003f25270 */
[----:B0-----:R-:W-:Y:S05]  /*86a0*/  @P1 BRA `(.L_x_180) ;  /* 0x0000000000041947 */ /* 0x001fea0003800000 */
[----:B------:R-:W-:Y:S01]  /*86b0*/  BPT.TRAP 0x1 ;  /* 0x000000040000795c */ /* 0x000fe20000300000 */
.L_x_180:
[----:B------:R-:W-:Y:S05]  /*86c0*/  @P0 BRA `(.L_x_181) ;  /* 0x0000000000040947 */ /* 0x000fea0003800000 */
[----:B------:R-:W-:Y:S01]  /*86d0*/  BPT.TRAP 0x1 ;  /* 0x000000040000795c */ /* 0x000fe20000300000 */
.L_x_181:
[----:B------:R-:W-:Y:S01]  /*86e0*/  R2UR UR15, R23 ;  /* 0x00000000170f72ca */ /* 0x000fe200000e0000 */
[C---:B------:R-:W-:Y:S01]  /*86f0*/  IMAD R23, R6.reuse, 0x1000, R23 ;  /* 0x0000100006177824 */ /* 0x040fe200078e0217 */
[----:B------:R-:W-:Y:S01]  /*8700*/  R2UR UR9, R21 ;  /* 0x00000000150972ca */ /* 0x000fe200000e0000 */
[----:B------:R-:W-:Y:S01]  /*8710*/  IMAD R10, R6, 0x2000, R17 ;  /* 0x00002000060a7824 */ /* 0x000fe200078e0211 */
[----:B------:R-:W-:Y:S01]  /*8720*/  UIADD3 UR4, UP0, UR20, 0xf0, URZ ;  /* 0x000000f014047890 */ /* 0x000fe2000ff1e03f */
[----:B------:R-:W-:Y:S01]  /*8730*/  VIADD R22, R22, 0xffffffff ;  /* 0xffffffff16167836 */ /* 0x000fe20000000000 */
[----:B------:R-:W-:Y:S01]  /*8740*/  R2UR UR5, R23 ;  /* 0x00000000170572ca */ /* 0x000fe200000e0000 */
[----:B------:R-:W-:Y:S01]  /*8750*/  UIADD3 UR24, UP1, UR20, 0x1f0, URZ ;  /* 0x000001f014187890 */ /* 0x000fe2000ff3e03f */
[----:B------:R-:W-:Y:S01]  /*8760*/  R2UR UR8, R10 ;  /* 0x000000000a0872ca */ /* 0x000fe200000e0000 */
[----:B------:R-:W-:Y:S01]  /*8770*/  VIADD R6, R6, 0x1 ;  /* 0x0000000106067836 */ /* 0x000fe20000000000 */
[----:B------:R-:W-:Y:S01]  /*8780*/  R2UR UR11, R18 ;  /* 0x00000000120b72ca */ /* 0x000fe200000e0000 */
[----:B------:R-:W-:Y:S01]  /*8790*/  UIADD3.X UR25, URZ, UR21, URZ, UP1, !UPT ;  /* 0x000000153f197290 */ /* 0x000fe20008ffe43f */
[----:B------:R-:W-:Y:S01]  /*87a0*/  R2UR UR10, R20 ;  /* 0x00000000140a72ca */ /* 0x000fe200000e0000 */
[----:B------:R-:W-:Y:S01]  /*87b0*/  UMOV UR6, 0x0 ;  /* 0x0000000000067882 */ /* 0x000fe20000000000 */
[----:B------:R-:W-:Y:S01]  /*87c0*/  R2UR UR12, R4 ;  /* 0x00000000040c72ca */ /* 0x000fe200000e0000 */
[----:B------:R-:W-:Y:S01]  /*87d0*/  UMOV UR7, 0x10000000 ;  /* 0x1000000000077882 */ /* 0x000fe20000000000 */
[----:B------:R-:W-:Y:S01]  /*87e0*/  R2UR UR19, R19 ;  /* 0x00000000131372ca */ /* 0x000fe200000e0000 */
[----:B------:R-:W-:Y:S01]  /*87f0*/  UMOV UR23, 0xf0000 ;  /* 0x000f000000177882 */ /* 0x000fe20000000000 */
[----:B------:R-:W-:Y:S01]  /*8800*/  ISETP.GT.AND P4, PT, R22, 0x1, PT ;  /* 0x000000011600780c */ /* 0x000fe20003f84270 */
[----:B------:R-:W-:Y:S01]  /*8810*/  UIADD3 UR14, UR5, 0x200, URZ ;  /* 0x00000200050e7890 */ /* 0x000fe2000fffe03f */
[----:B------:R-:W-:Y:S01]  /*8820*/  ISETP.NE.AND P1, PT, R6, 0x12, PT ;  /* 0x000000120600780c */ /* 0x000fe20003f25270 */
[----:B------:R-:W-:Y:S01]  /*8830*/  UIADD3.X UR5, URZ, UR21, URZ, UP0, !UPT ;  /* 0x000000153f057290 */ /* 0x000fe200087fe43f */
[----:B------:R-:W-:Y:S01]  /*8840*/  VIADD R20, R20, 0x40 ;  /* 0x0000004014147836 */ /* 0x000fe20000000000 */
[----:B------:R-:W-:Y:S01]  /*8850*/  UIADD3 UR15, UR15, 0x12200, UR8 ;  /* 0x000122000f0f7890 */ /* 0x000fe2000fffe008 */
[----:B------:R-:W-:-:S02]  /*8860*/  SEL R10, RZ, 0x1, P1 ;  /* 0x00000001ff0a7807 */ /* 0x000fc40000800000 */
[----:B------:R-:W-:Y:S01]  /*8870*/  UMOV UR8, UR14 ;  /* 0x0000000e00087c82 */ /* 0x000fe20008000000 */
[----:B------:R-:W-:Y:S02]  /*8880*/  SEL R6, R6, RZ, P1 ;  /* 0x000000ff06067207 */ /* 0x000fe40000800000 */
[----:B------:R-:W-:Y:S01]  /*8890*/  LOP3.LUT R5, R5, R10, RZ, 0x3c, !PT ;  /* 0x0000000a05057212 */ /* 0x000fe200078e3cff */
[----:B------:R0:W-:Y:S02]  /*88a0*/  UTMALDG.3D [UR8], [UR4], desc[UR6] ;  /* 0x00000608040075b4 */ /* 0x0001e40008011000 */
[----:B0-----:R-:W-:Y:S01]  /*88b0*/  UMOV UR11, UR19 ;  /* 0x00000013000b7c82 */ /* 0x001fe20008000000 */
[----:B------:R-:W-:Y:S02]  /*88c0*/  UMOV UR8, UR15 ;  /* 0x0000000f00087c82 */ /* 0x000fe40008000000 */
[----:B------:R0:W-:Y:S02]  /*88d0*/  UTMALDG.3D.MULTICAST [UR8], [UR24], UR23, desc[UR6] ;  /* 0x00000608180073b4 */ /* 0x0001e40008011817 */
[----:B0-----:R-:W-:Y:S05]  /*88e0*/  @P4 BRA `(.L_x_182) ;  /* 0xfffffffc00404947 */ /* 0x001fea000383ffff */
.L_x_178:
[----:B------:R-:W-:Y:S05]  /*88f0*/  BSYNC B1 ;  /* 0x0000000000017941 */ /* 0x000fea0003800000 */
.L_x_177:
[----:B------:R-:W-:Y:S01]  /*8900*/  LOP3.LUT P5, RZ, R15, 0xff, RZ, 0xc0, !PT ;  /* 0x000000ff0fff7812 */ /* 0x000fe200078ac0ff */
[----:B------:R-:W-:Y:S01]  /*8910*/  VIADD R6, R13, UR13 ;  /* 0x0000000d0d067c36 */ /* 0x000fe20008000000 */
[----:B------:R-:W-:Y:S01]  /*8920*/  ULDC.64 UR4, c[0x0][0x650] ;  /* 0x0001940000047ab9 */ /* 0x000fe20000000a00 */
[----:B------:R-:W-:Y:S01]  /*8930*/  IMAD.U32 R11, RZ, RZ, UR13 ;  /* 0x0000000dff0b7e24 */ /* 0x000fe2000f8e00ff */
[----:B------:R-:W-:Y:S01]  /*8940*/  UISETP.GE.U32.AND UP0, UPT, UR13, 0x12, UPT ;  /* 0x000000120d00788c */ /* 0x000fe2000bf06070 */
[----:B------:R-:W-:Y:S01]  /*8950*/  BSSY B1, `(.L_x_183) ;  /* 0x000006c000017945 */ /* 0x000fe20003800000 */
[----:B------:R-:W-:Y:S02]  /*8960*/  ISETP.GT.U32.AND P1, PT, R6, 0x11, PT ;  /* 0x000000110600780c */ /* 0x000fe40003f24070 */
[----:B------:R-:W-:Y:S02]  /*8970*/  PRMT R15, RZ, 0x7610, R15 ;  /* 0x00007610ff0f7816 */ /* 0x000fe4000000000f */
[----:B------:R-:W-:-:S02]  /*8980*/  ISETP.LT.U32.AND P1, PT, R11, 0x12, P1 ;  /* 0x000000120b00780c */ /* 0x000fc40000f21070 */
[----:B------:R-:W-:Y:S01]  /*8990*/  PLOP3.LUT P4, PT, PT, PT, UP0, 0x80, 0x0 ;  /* 0x000000000000781c */ /* 0x000fe20003f8f008 */
[----:B------:R-:W0:Y:S01]  /*89a0*/  @P5 S2R R5, SR_CgaCtaId ;  /* 0x0000000000055919 */ /* 0x000e220000008800 */
[----:B------:R-:W-:-:S04]  /*89b0*/  @P5 MOV R4, 0x400 ;  /* 0x0000040000045802 */ /* 0x000fc80000000f00 */
[----:B0-----:R-:W-:Y:S01]  /*89c0*/  @P5 LEA R10, R5, R4, 0x18 ;  /* 0x00000004050a5211 */ /* 0x001fe200078ec0ff */
[----:B------:R-:W-:-:S03]  /*89d0*/  IMAD.WIDE.U32 R4, R6, 0x38e38e39, RZ ;  /* 0x38e38e3906047825 */ /* 0x000fc600078e00ff */
[----:B------:R0:W-:Y:S01]  /*89e0*/  @P5 SYNCS.ARRIVE.TRANS64.A1T0 RZ, [R10+URZ+0x158], RZ ;  /* 0x000158ff0aff59a7 */ /* 0x0001e2000810003f */
[----:B------:R-:W-:Y:S01]  /*89f0*/  IADD3 R2, P5, R2, R8, RZ ;  /* 0x0000000802027210 */ /* 0x000fe20007fbe0ff */
[----:B------:R-:W-:Y:S01]  /*8a00*/  IMAD.MOV.U32 R4, RZ, RZ, -0x1 ;  /* 0xffffffffff047424 */ /* 0x000fe200078e00ff */
[----:B------:R-:W-:Y:S02]  /*8a10*/  SHF.R.U32.HI R11, RZ, 0x2, R5 ;  /* 0x00000002ff0b7819 */ /* 0x000fe40000011605 */
[----:B------:R-:W-:Y:S01]  /*8a20*/  SEL R5, RZ, 0x1, !P1 ;  /* 0x00000001ff057807 */ /* 0x000fe20004800000 */
[----:B------:R-:W-:Y:S01]  /*8a30*/  IMAD.X R3, R3, 0x1, R0, P5 ;  /* 0x0000000103037824 */ /* 0x000fe200028e0600 */
[----:B------:R-:W-:Y:S01]  /*8a40*/  ISETP.GE.U32.AND P1, PT, R2, UR4, PT ;  /* 0x0000000402007c0c */ /* 0x000fe2000bf26070 */
[----:B------:R-:W-:Y:S01]  /*8a50*/  IMAD R13, R11, -0x12, R6 ;  /* 0xffffffee0b0d7824 */ /* 0x000fe200078e0206 */
[----:B------:R-:W-:Y:S01]  /*8a60*/  LOP3.LUT R12, R12, R5, RZ, 0x3c, !PT ;  /* 0x000000050c0c7212 */ /* 0x000fe200078e3cff */
[----:B------:R-:W-:Y:S01]  /*8a70*/  IMAD.MOV.U32 R6, RZ, RZ, -0x1 ;  /* 0xffffffffff067424 */ /* 0x000fe200078e00ff */
[----:B------:R-:W-:Y:S01]  /*8a80*/  ISETP.GE.U32.AND.EX P1, PT, R3, UR5, PT, P1 ;  /* 0x0000000503007c0c */ /* 0x000fe2000bf26110 */
[----:B------:R-:W-:Y:S01]  /*8a90*/  IMAD.MOV.U32 R5, RZ, RZ, -0x1 ;  /* 0xffffffffff057424 */ /* 0x000fe200078e00ff */
[----:B------:R-:W-:-:S02]  /*8aa0*/  @P4 LOP3.LUT R12, R12, 0x1, R11, 0x78, !PT ;  /* 0x000000010c0c4812 */ /* 0x000fc400078e780b */
[----:B0-----:R-:W-:-:S09]  /*8ab0*/  PRMT R10, RZ, 0x7610, R10 ;  /* 0x00007610ff0a7816 */ /* 0x001fd2000000000a */
[----:B------:R-:W-:Y:S05]  /*8ac0*/  @P1 BRA `(.L_x_184) ;  /* 0x0000000400501947 */ /* 0x000fea0003800000 */
[----:B------:R-:W0:Y:S01]  /*8ad0*/  S2R R6, SR_CTAID.X ;  /* 0x0000000000067919 */ /* 0x000e220000002500 */
[----:B------:R-:W-:Y:S01]  /*8ae0*/  ULDC.64 UR4, c[0x0][0x628] ;  /* 0x00018a0000047ab9 */ /* 0x000fe20000000a00 */
[----:B------:R-:W-:Y:S01]  /*8af0*/  ULDC UR7, c[0x0][0x630] ;  /* 0x00018c0000077ab9 */ /* 0x000fe20000000800 */
[----:B------:R-:W-:Y:S01]  /*8b00*/  ISETP.NE.U32.AND P1, PT, RZ, UR4, PT ;  /* 0x00000004ff007c0c */ /* 0x000fe2000bf25070 */
[----:B------:R-:W1:Y:S01]  /*8b10*/  S2R R19, SR_CTAID.Y ;  /* 0x0000000000137919 */ /* 0x000e620000002600 */
[----:B------:R-:W-:Y:S01]  /*8b20*/  ULDC UR8, c[0x0][0x150] ;  /* 0x0000540000087ab9 */ /* 0x000fe20000000800 */
[----:B------:R-:W-:Y:S01]  /*8b30*/  IMAD.MOV.U32 R4, RZ, RZ, R2 ;  /* 0x000000ffff047224 */ /* 0x000fe200078e0002 */
[----:B------:R-:W-:Y:S01]  /*8b40*/  ISETP.NE.AND.EX P1, PT, RZ, UR5, PT, P1 ;  /* 0x00000005ff007c0c */ /* 0x000fe2000bf25310 */
[----:B------:R-:W-:Y:S01]  /*8b50*/  IMAD.MOV.U32 R5, RZ, RZ, R3 ;  /* 0x000000ffff057224 */ /* 0x000fe200078e0003 */
[----:B0-----:R-:W-:-:S11]  /*8b60*/  I2FP.F32.U32 R20, R6 ;  /* 0x0000000600147245 */ /* 0x001fd60000201000 */
[----:B------:R-:W-:Y:S05]  /*8b70*/  @!P1 BRA `(.L_x_185) ;  /* 0x0000000000289947 */ /* 0x000fea0003800000 */
[----:B------:R-:W-:Y:S02]  /*8b80*/  ULDC UR6, c[0x0][0x634] ;  /* 0x00018d0000067ab9 */ /* 0x000fe40000000800 */
[----:B------:R-:W-:-:S05]  /*8b90*/  IADD3 R5, P1, R2, UR6, RZ ;  /* 0x0000000602057c10 */ /* 0x000fca000ff3e0ff */
[----:B------:R-:W-:-:S04]  /*8ba0*/  IMAD.X R21, RZ, RZ, R3, P1 ;  /* 0x000000ffff157224 */ /* 0x000fc800008e0603 */
[----:B------:R-:W-:-:S04]  /*8bb0*/  IMAD.WIDE.U32 R10, R21, UR4, RZ ;  /* 0x00000004150a7c25 */ /* 0x000fc8000f8e00ff */
[----:B------:R-:W-:-:S04]  /*8bc0*/  IMAD.WIDE.U32 R10, P1, R5, UR5, R10 ;  /* 0x00000005050a7c25 */ /* 0x000fc8000f82000a */
[----:B------:R-:W-:-:S04]  /*8bd0*/  IMAD.WIDE.U32 R4, R5, UR4, RZ ;  /* 0x0000000405047c25 */ /* 0x000fc8000f8e00ff */
[----:B------:R-:W-:Y:S01]  /*8be0*/  IMAD.MOV.U32 R4, RZ, RZ, R11 ;  /* 0x000000ffff047224 */ /* 0x000fe200078e000b */
[----:B------:R-:W-:Y:S01]  /*8bf0*/  IADD3 RZ, P4, R5, R10, RZ ;  /* 0x0000000a05ff7210 */ /* 0x000fe20007f9e0ff */
[----:B------:R-:W-:-:S04]  /*8c00*/  IMAD.X R5, RZ, RZ, RZ, P1 ;  /* 0x000000ffff057224 */ /* 0x000fc800008e06ff */
[----:B------:R-:W-:-:S08]  /*8c10*/  IMAD.WIDE.U32.X R4, R21, UR5, R4, P4 ;  /* 0x0000000515047c25 */ /* 0x000fd0000a0e0404 */
.L_x_185:
[--C-:B------:R-:W-:Y:S01]  /*8c20*/  SHF.R.U64 R18, R4, UR7, R5.reuse ;  /* 0x0000000704127c19 */ /* 0x100fe20008001205 */
[----:B------:R-:W-:Y:S01]  /*8c30*/  FMUL R20, R20, UR8 ;  /* 0x0000000814147c20 */ /* 0x000fe20008400000 */
[----:B------:R-:W0:Y:S01]  /*8c40*/  LDC R21, c[0x0][0x144] ;  /* 0x00005100ff157b82 */ /* 0x000e220000000800 */
[----:B-1----:R-:W-:Y:S01]  /*8c50*/  I2FP.F32.U32 R10, R19 ;  /* 0x00000013000a7245 */ /* 0x002fe20000201000 */
[----:B------:R-:W-:Y:S01]  /*8c60*/  ULDC UR6, c[0x0][0x154] ;  /* 0x0000550000067ab9 */ /* 0x000fe20000000800 */
[----:B------:R-:W-:Y:S01]  /*8c70*/  SHF.R.U32.HI R4, RZ, UR7, R5 ;  /* 0x00000007ff047c19 */ /* 0x000fe20008011605 */
[----:B------:R-:W-:Y:S01]  /*8c80*/  ULDC.64 UR4, c[0x0][0x620] ;  /* 0x0001880000047ab9 */ /* 0x000fe20000000a00 */
[----:B------:R-:W-:Y:S01]  /*8c90*/  IADD3 R5, P1, RZ, -R18, RZ ;  /* 0x80000012ff057210 */ /* 0x000fe20007f3e0ff */
[----:B------:R-:W1:Y:S01]  /*8ca0*/  F2I.U32.TRUNC.NTZ R20, R20 ;  /* 0x0000001400147305 */ /* 0x000e62000020f000 */
[----:B------:R-:W-:Y:S01]  /*8cb0*/  FMUL R10, R10, UR6 ;  /* 0x000000060a0a7c20 */ /* 0x000fe20008400000 */
[----:B------:R-:W2:Y:S01]  /*8cc0*/  LDC R22, c[0x0][0x148] ;  /* 0x00005200ff167b82 */ /* 0x000ea20000000800 */
[----:B------:R-:W-:Y:S01]  /*8cd0*/  ULDC.64 UR6, c[0x0][0x640] ;  /* 0x0001900000067ab9 */ /* 0x000fe20000000a00 */
[----:B------:R-:W-:Y:S01]  /*8ce0*/  IMAD.X R4, RZ, RZ, ~R4, P1 ;  /* 0x000000ffff047224 */ /* 0x000fe200008e0e04 */
[----:B------:R-:W-:-:S03]  /*8cf0*/  ISETP.NE.U32.AND P1, PT, RZ, UR6, PT ;  /* 0x00000006ff007c0c */ /* 0x000fc6000bf25070 */
[----:B------:R-:W-:Y:S01]  /*8d00*/  IMAD R4, R4, UR4, RZ ;  /* 0x0000000404047c24 */ /* 0x000fe2000f8e02ff */
[----:B------:R-:W3:Y:S01]  /*8d10*/  F2I.U32.TRUNC.NTZ R10, R10 ;  /* 0x0000000a000a7305 */ /* 0x000ee2000020f000 */
[----:B------:R-:W-:Y:S02]  /*8d20*/  ISETP.NE.AND.EX P1, PT, RZ, UR7, PT, P1 ;  /* 0x00000007ff007c0c */ /* 0x000fe4000bf25310 */
[C---:B------:R-:W-:Y:S02]  /*8d30*/  IMAD R11, R5.reuse, UR5, R4 ;  /* 0x00000005050b7c24 */ /* 0x040fe4000f8e0204 */
[----:B------:R-:W-:Y:S01]  /*8d40*/  IMAD.WIDE.U32 R4, R5, UR4, R2 ;  /* 0x0000000405047c25 */ /* 0x000fe2000f8e0002 */
[----:B------:R-:W-:-:S03]  /*8d50*/  ULDC UR4, c[0x0][0x618] ;  /* 0x0001860000047ab9 */ /* 0x000fc60000000800 */
[----:B-1----:R-:W-:Y:S02]  /*8d60*/  IMAD.MOV R20, RZ, RZ, -R20 ;  /* 0x000000ffff147224 */ /* 0x002fe400078e0a14 */
[----:B------:R-:W-:Y:S02]  /*8d70*/  IMAD.IADD R5, R5, 0x1, R11 ;  /* 0x0000000105057824 */ /* 0x000fe400078e020b */
[----:B0-----:R-:W-:-:S03]  /*8d80*/  IMAD R6, R21, R20, R6 ;  /* 0x0000001415067224 */ /* 0x001fc600078e0206 */
[--C-:B------:R-:W-:Y:S01]  /*8d90*/  SHF.R.U64 R20, R4, UR4, R5.reuse ;  /* 0x0000000404147c19 */ /* 0x100fe20008001205 */
[----:B---3--:R-:W-:Y:S01]  /*8da0*/  IMAD.MOV R4, RZ, RZ, -R10 ;  /* 0x000000ffff047224 */ /* 0x008fe200078e0a0a */
[----:B------:R-:W-:Y:S01]  /*8db0*/  SHF.R.U32.HI R5, RZ, UR4, R5 ;  /* 0x00000004ff057c19 */ /* 0x000fe20008011605 */
[----:B------:R-:W-:Y:S02]  /*8dc0*/  ULDC UR4, c[0x0][0x608] ;  /* 0x0001820000047ab9 */ /* 0x000fe40000000800 */
[----:B--2---:R-:W-:Y:S01]  /*8dd0*/  @P2 IMAD R6, R22, R4, R19 ;  /* 0x0000000416062224 */ /* 0x004fe200078e0213 */
[--C-:B------:R-:W-:Y:S02]  /*8de0*/  SHF.R.U64 R22, R20, UR4, R5.reuse ;  /* 0x0000000414167c19 */ /* 0x100fe40008001205 */
[----:B------:R-:W-:Y:S01]  /*8df0*/  SHF.R.U32.HI R5, RZ, UR4, R5 ;  /* 0x00000004ff057c19 */ /* 0x000fe20008011605 */
[----:B------:R-:W-:-:S03]  /*8e00*/  ULDC UR4, c[0x0][0x658] ;  /* 0x0001960000047ab9 */ /* 0x000fc60000000800 */
[--C-:B------:R-:W-:Y:S02]  /*8e10*/  SHF.R.U64 R19, R22, UR4, R5.reuse ;  /* 0x0000000416137c19 */ /* 0x100fe40008001205 */
[----:B------:R-:W-:-:S03]  /*8e20*/  SHF.R.U32.HI R21, RZ, UR4, R5 ;  /* 0x00000004ff157c19 */ /* 0x000fc60008011605 */
[----:B------:R-:W-:Y:S02]  /*8e30*/  IMAD.MOV.U32 R10, RZ, RZ, R19 ;  /* 0x000000ffff0a7224 */ /* 0x000fe400078e0013 */
[----:B------:R-:W-:Y:S01]  /*8e40*/  IMAD.MOV.U32 R5, RZ, RZ, R21 ;  /* 0x000000ffff057224 */ /* 0x000fe200078e0015 */
[----:B------:R-:W-:Y:S06]  /*8e50*/  @!P1 BRA `(.L_x_186) ;  /* 0x00000000002c9947 */ /* 0x000fec0003800000 */
        /* <DEDUP_REMOVED lines=9> */
[----:B------:R-:W-:-:S04]  /*8ef0*/  IMAD.WIDE.U32.X R4, R21, UR7, R4, P4 ;  /* 0x0000000715047c25 */ /* 0x000fc8000a0e0404 */
[----:B------:R-:W-:-:S07]  /*8f00*/  IMAD.MOV.U32 R10, RZ, RZ, R4 ;  /* 0x000000ffff0a7224 */ /* 0x000fce00078e0004 */
.L_x_186:
[----:B------:R-:W-:Y:S01]  /*8f10*/  ULDC UR4, c[0x0][0x648] ;  /* 0x0001920000047ab9 */ /* 0x000fe20000000800 */
[----:B------:R-:W-:Y:S01]  /*8f20*/  LOP3.LUT R4, R22, UR17, RZ, 0xc0, !PT ;  /* 0x0000001116047c12 */ /* 0x000fe2000f8ec0ff */
[----:B------:R-:W-:Y:S01]  /*8f30*/  ULDC UR5, c[0x0][0x610] ;  /* 0x0001840000057ab9 */ /* 0x000fe20000000800 */
[----:B------:R-:W-:Y:S01]  /*8f40*/  SHF.R.U64 R5, R10, UR4, R5 ;  /* 0x000000040a057c19 */ /* 0x000fe20008001205 */
[----:B------:R-:W-:Y:S01]  /*8f50*/  ULDC UR4, c[0x0][0x638] ;  /* 0x00018e0000047ab9 */ /* 0x000fe20000000800 */
[----:B------:R-:W-:-:S03]  /*8f60*/  LOP3.LUT R20, R20, UR16, RZ, 0xc0, !PT ;  /* 0x0000001014147c12 */ /* 0x000fc6000f8ec0ff */
[----:B------:R-:W-:Y:S02]  /*8f70*/  IMAD.MOV R10, RZ, RZ, -R5 ;  /* 0x000000ffff0a7224 */ /* 0x000fe400078e0a05 */
[----:B------:R-:W-:Y:S02]  /*8f80*/  IMAD R5, R5, UR18, R4 ;  /* 0x0000001205057c24 */ /* 0x000fe4000f8e0204 */
[----:B------:R-:W-:Y:S01]  /*8f90*/  IMAD R19, R10, UR4, R19 ;  /* 0x000000040a137c24 */ /* 0x000fe2000f8e0213 */
[----:B------:R-:W-:Y:S01]  /*8fa0*/  ULDC UR4, c[0x0][0x600] ;  /* 0x0001800000047ab9 */ /* 0x000fe20000000800 */
[----:B------:R-:W-:Y:S02]  /*8fb0*/  IMAD R6, R5, UR5, R6 ;  /* 0x0000000505067c24 */ /* 0x000fe4000f8e0206 */
[----:B------:R-:W-:Y:S02]  /*8fc0*/  IMAD R19, R19, UR4, R20 ;  /* 0x0000000413137c24 */ /* 0x000fe4000f8e0214 */
[----:B------:R-:W-:-:S02]  /*8fd0*/  IMAD.MOV.U32 R10, RZ, RZ, 0x1 ;  /* 0x00000001ff0a7424 */ /* 0x000fc400078e00ff */
[----:B------:R-:W-:Y:S01]  /*8fe0*/  IMAD.MOV.U32 R4, RZ, RZ, R18 ;  /* 0x000000ffff047224 */ /* 0x000fe200078e0012 */
[----:B------:R-:W-:Y:S02]  /*8ff0*/  SEL R5, R19, R6, !P2 ;  /* 0x0000000613057207 */ /* 0x000fe40005000000 */
[----:B------:R-:W-:-:S07]  /*9000*/  SEL R6, R6, R19, !P2 ;  /* 0x0000001306067207 */ /* 0x000fce0005000000 */
.L_x_184:
[----:B------:R-:W-:Y:S05]  /*9010*/  BSYNC B1 ;  /* 0x0000000000017941 */ /* 0x000fea0003800000 */
.L_x_183:
[----:B------:R-:W-:-:S13]  /*9020*/  LOP3.LUT P1, RZ, R10, 0xff, RZ, 0xc0, !PT ;  /* 0x000000ff0aff7812 */ /* 0x000fda000782c0ff */
[----:B------:R-:W-:Y:S05]  /*9030*/  @P1 BRA `(.L_x_187) ;  /* 0xfffffff400381947 */ /* 0x000fea000383ffff */
[----:B------:R-:W-:Y:S05]  /*9040*/  BSYNC B0 ;  /* 0x0000000000007941 */ /* 0x000fea0003800000 */
.L_x_175:
[----:B------:R-:W-:-:S03]  /*9050*/  UMOV UR4, 0xffffffff ;  /* 0xffffffff00047882 */ /* 0x000fc60000000000 */
[----:B------:R-:W-:Y:S05]  /*9060*/  BRA.DIV UR4, `(.L_x_188) ;  /* 0x0000000e04447947 */ /* 0x000fea000b800000 */
[----:B------:R-:W-:-:S13]  /*9070*/  ELECT P0, URZ, PT ;  /* 0x00000000003f782f */ /* 0x000fda0003800000 */
.L_x_218:
[----:B------:R-:W-:Y:S04]  /*9080*/  BSSY B0, `(.L_x_189) ;  /* 0x00000a9000007945 */ /* 0x000fe80003800000 */
[----:B------:R-:W-:Y:S05]  /*9090*/  @!P0 BRA `(.L_x_190) ;  /* 0x00000008009c8947 */ /* 0x000fea0003800000 */
[----:B------:R-:W-:-:S04]  /*90a0*/  LOP3.LUT R7, R7, 0x2, RZ, 0xfc, !PT ;  /* 0x0000000207077812 */ /* 0x000fc800078efcff */
[----:B------:R-:W-:-:S13]  /*90b0*/  ISETP.NE.AND P0, PT, R7, 0x3, PT ;  /* 0x000000030700780c */ /* 0x000fda0003f05270 */
[----:B------:R-:W-:Y:S05]  /*90c0*/  @!P0 BRA `(.L_x_191) ;  /* 0x0000000000048947 */ /* 0x000fea0003800000 */
[----:B------:R-:W-:Y:S01]  /*90d0*/  BPT.TRAP 0x1 ;  /* 0x000000040000795c */ /* 0x000fe20000300000 */
.L_x_191:
[----:B------:R-:W0:Y:S01]  /*90e0*/  S2R R3, SR_CgaCtaId ;  /* 0x0000000000037919 */ /* 0x000e220000008800 */
[----:B------:R-:W-:Y:S02]  /*90f0*/  MOV R0, 0x400 ;  /* 0x0000040000007802 */ /* 0x000fe40000000f00 */
[----:B------:R-:W-:Y:S02]  /*9100*/  SHF.L.U32 R2, R12, 0x1f, RZ ;  /* 0x0000001f0c027819 */ /* 0x000fe400000006ff */
[----:B0-----:R-:W-:-:S05]  /*9110*/  LEA R0, R3, R0, 0x18 ;  /* 0x0000000003007211 */ /* 0x001fca00078ec0ff */
[----:B------:R-:W-:-:S04]  /*9120*/  VIADD R0, R0, 0x90 ;  /* 0x0000009000007836 */ /* 0x000fc80000000000 */
[C---:B------:R-:W-:Y:S02]  /*9130*/  IMAD R5, R13.reuse, 0x8, R0 ;  /* 0x000000080d057824 */ /* 0x040fe400078e0200 */
[----:B------:R-:W-:Y:S02]  /*9140*/  VIADD R13, R13, 0x1 ;  /* 0x000000010d0d7836 */ /* 0x000fe40000000000 */
[----:B------:R-:W0:Y:S03]  /*9150*/  SYNCS.PHASECHK.TRANS64.TRYWAIT P0, [R5+URZ], R2 ;  /* 0x00000002050075a7 */ /* 0x000e26000800017f */
[----:B------:R-:W-:-:S04]  /*9160*/  ISETP.NE.AND P1, PT, R13, 0x12, PT ;  /* 0x000000120d00780c */ /* 0x000fc80003f25270 */
[----:B------:R-:W-:Y:S02]  /*9170*/  SEL R3, RZ, 0x1, P1 ;  /* 0x00000001ff037807 */ /* 0x000fe40000800000 */
[----:B------:R-:W-:Y:S02]  /*9180*/  SEL R13, R13, RZ, P1 ;  /* 0x000000ff0d0d7207 */ /* 0x000fe40000800000 */
[----:B------:R-:W-:-:S03]  /*9190*/  LOP3.LUT R12, R12, R3, RZ, 0x3c, !PT ;  /* 0x000000030c0c7212 */ /* 0x000fc600078e3cff */
[----:B------:R-:W-:Y:S01]  /*91a0*/  IMAD R7, R13, 0x8, R0 ;  /* 0x000000080d077824 */ /* 0x000fe200078e0200 */
[----:B------:R-:W-:Y:S01]  /*91b0*/  SHF.L.U32 R4, R12, 0x1f, RZ ;  /* 0x0000001f0c047819 */ /* 0x000fe200000006ff */
[----:B0-----:R-:W-:Y:S06]  /*91c0*/  @!P0 BRA `(.L_x_192) ;  /* 0x0000000c00108947 */ /* 0x001fec0003800000 */
.L_x_219:
[----:B------:R-:W1:Y:S01]  /*91d0*/  SYNCS.PHASECHK.TRANS64.TRYWAIT P0, [R7+URZ], R4 ;  /* 0x00000004070075a7 */ /* 0x000e62000800017f */
[----:B0-----:R-:W-:-:S05]  /*91e0*/  VIADD R2, R13, 0x1 ;  /* 0x000000010d027836 */ /* 0x001fca0000000000 */
[----:B------:R-:W-:-:S04]  /*91f0*/  ISETP.NE.AND P1, PT, R2, 0x12, PT ;  /* 0x000000120200780c */ /* 0x000fc80003f25270 */
[----:B------:R-:W-:Y:S02]  /*9200*/  SEL R3, RZ, 0x1, P1 ;  /* 0x00000001ff037807 */ /* 0x000fe40000800000 */
[----:B------:R-:W-:Y:S02]  /*9210*/  SEL R9, R2, RZ, P1 ;  /* 0x000000ff02097207 */ /* 0x000fe40000800000 */
[----:B------:R-:W-:-:S03]  /*9220*/  LOP3.LUT R12, R12, R3, RZ, 0x3c, !PT ;  /* 0x000000030c0c7212 */ /* 0x000fc600078e3cff */
[----:B------:R-:W-:Y:S01]  /*9230*/  IMAD R6, R9, 0x8, R0 ;  /* 0x0000000809067824 */ /* 0x000fe200078e0200 */
[----:B------:R-:W-:Y:S01]  /*9240*/  SHF.L.U32 R5, R12, 0x1f, RZ ;  /* 0x0000001f0c057819 */ /* 0x000fe200000006ff */
[----:B-1----:R-:W-:Y:S06]  /*9250*/  @!P0 BRA `(.L_x_193) ;  /* 0x0000000c00008947 */ /* 0x002fec0003800000 */
.L_x_220:
[----:B------:R-:W1:Y:S01]  /*9260*/  SYNCS.PHASECHK.TRANS64.TRYWAIT P0, [R6+URZ], R5 ;  /* 0x00000005060075a7 */ /* 0x000e62000800017f */
[----:B------:R-:W-:-:S05]  /*9270*/  VIADD R2, R9, 0x1 ;  /* 0x0000000109027836 */ /* 0x000fca0000000000 */
[----:B------:R-:W-:-:S04]  /*9280*/  ISETP.NE.AND P1, PT, R2, 0x12, PT ;  /* 0x000000120200780c */ /* 0x000fc80003f25270 */
[----:B------:R-:W-:Y:S02]  /*9290*/  SEL R3, RZ, 0x1, P1 ;  /* 0x00000001ff037807 */ /* 0x000fe40000800000 */
[----:B0-----:R-:W-:Y:S02]  /*92a0*/  SEL R7, R2, RZ, P1 ;  /* 0x000000ff02077207 */ /* 0x001fe40000800000 */
[----:B------:R-:W-:-:S03]  /*92b0*/  LOP3.LUT R12, R12, R3, RZ, 0x3c, !PT ;  /* 0x000000030c0c7212 */ /* 0x000fc600078e3cff */
[----:B------:R-:W-:Y:S01]  /*92c0*/  IMAD R9, R7, 0x8, R0 ;  /* 0x0000000807097824 */ /* 0x000fe200078e0200 */
[----:B------:R-:W-:Y:S01]  /*92d0*/  SHF.L.U32 R4, R12, 0x1f, RZ ;  /* 0x0000001f0c047819 */ /* 0x000fe200000006ff */
[----:B-1----:R-:W-:Y:S06]  /*92e0*/  @!P0 BRA `(.L_x_194) ;  /* 0x0000000800f08947 */ /* 0x002fec0003800000 */
.L_x_221:
[----:B------:R-:W1:Y:S01]  /*92f0*/  SYNCS.PHASECHK.TRANS64.TRYWAIT P0, [R9+URZ], R4 ;  /* 0x00000004090075a7 */ /* 0x000e62000800017f */
[----:B------:R-:W-:-:S05]  /*9300*/  VIADD R2, R7, 0x1 ;  /* 0x0000000107027836 */ /* 0x000fca0000000000 */
[----:B------:R-:W-:-:S04]  /*9310*/  ISETP.NE.AND P1, PT, R2, 0x12, PT ;  /* 0x000000120200780c */ /* 0x000fc80003f25270 */
[----:B------:R-:W-:Y:S02]  /*9320*/  SEL R3, RZ, 0x1, P1 ;  /* 0x00000001ff037807 */ /* 0x000fe40000800000 */
[----:B------:R-:W-:Y:S02]  /*9330*/  SEL R7, R2, RZ, P1 ;  /* 0x000000ff02077207 */ /* 0x000fe40000800000 */
[----:B------:R-:W-:-:S03]  /*9340*/  LOP3.LUT R12, R12, R3, RZ, 0x3c, !PT ;  /* 0x000000030c0c7212 */ /* 0x000fc600078e3cff */
[----:B0-----:R-:W-:Y:S01]  /*9350*/  IMAD R6, R7, 0x8, R0 ;  /* 0x0000000807067824 */ /* 0x001fe200078e0200 */
[----:B------:R-:W-:Y:S01]  /*9360*/  SHF.L.U32 R5, R12, 0x1f, RZ ;  /* 0x0000001f0c057819 */ /* 0x000fe200000006ff */
[----:B-1----:R-:W-:Y:S06]  /*9370*/  @!P0 BRA `(.L_x_195) ;  /* 0x0000000800e08947 */ /* 0x002fec0003800000 */
.L_x_222:
        /* <DEDUP_REMOVED lines=9> */
.L_x_223:
        /* <DEDUP_REMOVED lines=9> */
.L_x_224:
        /* <DEDUP_REMOVED lines=9> */
.L_x_225:
        /* <DEDUP_REMOVED lines=9> */
.L_x_226:
        /* <DEDUP_REMOVED lines=9> */
.L_x_227:
        /* <DEDUP_REMOVED lines=9> */
.L_x_228:
        /* <DEDUP_REMOVED lines=9> */
.L_x_229:
        /* <DEDUP_REMOVED lines=9> */
.L_x_230:
        /* <DEDUP_REMOVED lines=9> */
.L_x_231:
        /* <DEDUP_REMOVED lines=9> */
.L_x_232:
        /* <DEDUP_REMOVED lines=9> */
.L_x_233:
        /* <DEDUP_REMOVED lines=9> */
.L_x_234:
[----:B------:R-:W1:Y:S01]  /*9a40*/  SYNCS.PHASECHK.TRANS64.TRYWAIT P0, [R6+URZ], R5 ;  /* 0x00000005060075a7 */ /* 0x000e62000800017f */
[----:B------:R-:W-:-:S05]  /*9a50*/  VIADD R2, R7, 0x1 ;  /* 0x0000000107027836 */ /* 0x000fca0000000000 */
[----:B------:R-:W-:-:S04]  /*9a60*/  ISETP.NE.AND P1, PT, R2, 0x12, PT ;  /* 0x000000120200780c */ /* 0x000fc80003f25270 */
[----:B0-----:R-:W-:Y:S02]  /*9a70*/  SEL R4, RZ, 0x1, P1 ;  /* 0x00000001ff047807 */ /* 0x001fe40000800000 */
[----:B------:R-:W-:Y:S02]  /*9a80*/  SEL R3, R2, RZ, P1 ;  /* 0x000000ff02037207 */ /* 0x000fe40000800000 */
[----:B------:R-:W-:Y:S01]  /*9a90*/  LOP3.LUT R4, R11, R4, RZ, 0x3c, !PT ;  /* 0x000000040b047212 */ /* 0x000fe200078e3cff */
[----:B-1----:R-:W-:Y:S06]  /*9aa0*/  @!P0 BRA `(.L_x_208) ;  /* 0x0000000800188947 */ /* 0x002fec0003800000 */
.L_x_235:
[----:B------:R-:W-:Y:S01]  /*9ab0*/  IMAD R3, R3, 0x8, R0 ;  /* 0x0000000803037824 */ /* 0x000fe200078e0200 */
[----:B------:R-:W-:-:S07]  /*9ac0*/  SHF.L.U32 R0, R4, 0x1f, RZ ;  /* 0x0000001f04007819 */ /* 0x000fce00000006ff */
.L_x_209:
[----:B-1----:R1:W2:Y:S02]  /*9ad0*/  SYNCS.PHASECHK.TRANS64.TRYWAIT P0, [R3+URZ], R0 ;  /* 0x00000000030075a7 */ /* 0x0022a4000800017f */
[----:B--2---:R-:W-:Y:S05]  /*9ae0*/  @!P0 NANOSLEEP.SYNCS 0x989680 ;  /* 0x009896800000895d */ /* 0x004fea0003900000 */
[----:B------:R-:W2:Y:S02]  /*9af0*/  @!P0 SYNCS.PHASECHK.TRANS64 P0, [R3+URZ], R0 ;  /* 0x00000000030085a7 */ /* 0x000ea4000800007f */
[----:B--2---:R-:W-:Y:S05]  /*9b00*/  @!P0 BRA `(.L_x_209) ;  /* 0xfffffffc00f08947 */ /* 0x004fea000383ffff */
.L_x_190:
[----:B------:R-:W-:Y:S05]  /*9b10*/  BSYNC B0 ;  /* 0x0000000000007941 */ /* 0x000fea0003800000 */
.L_x_189:
[----:B------:R-:W-:Y:S05]  /*9b20*/  EXIT ;  /* 0x000000000000794d */ /* 0x000fea0003800000 */
.L_x_20:
[----:B0-----:R-:W-:-:S04]  /*9b30*/  IMAD.U32 R19, RZ, RZ, UR15 ;  /* 0x0000000fff137e24 */ /* 0x001fc8000f8e00ff */
[----:B------:R0:W1:Y:S03]  /*9b40*/  SYNCS.PHASECHK.TRANS64.TRYWAIT P0, [R19+URZ+-0x8], R18 ;  /* 0xfffff812130075a7 */ /* 0x000066000800017f */
[----:B-1----:R-:W-:Y:S05]  /*9b50*/  @!P0 NANOSLEEP.SYNCS 0x989680 ;  /* 0x009896800000895d */ /* 0x002fea0003900000 */
[----:B------:R-:W1:Y:S02]  /*9b60*/  @!P0 SYNCS.PHASECHK.TRANS64 P0, [R19+URZ+-0x8], R18 ;  /* 0xfffff812130085a7 */ /* 0x000e64000800007f */
[----:B-1----:R-:W-:Y:S05]  /*9b70*/  @!P0 BRA `(.L_x_20) ;  /* 0xfffffffc00ec8947 */ /* 0x002fea000383ffff */
[----:B------:R-:W-:Y:S05]  /*9b80*/  BRA `(.L_x_210) ;  /* 0xffffff7c00447947 */ /* 0x000fea000383ffff */
.L_x_25:
[----:B-1----:R-:W-:-:S04]  /*9b90*/  IMAD.U32 R19, RZ, RZ, UR6 ;  /* 0x00000006ff137e24 */ /* 0x002fc8000f8e00ff */
[----:B------:R1:W4:Y:S03]  /*9ba0*/  SYNCS.PHASECHK.TRANS64.TRYWAIT P0, [R19+URZ], R18 ;  /* 0x00000012130075a7 */ /* 0x000326000800017f */
[----:B----4-:R-:W-:Y:S05]  /*9bb0*/  @!P0 NANOSLEEP.SYNCS 0x989680 ;  /* 0x009896800000895d */ /* 0x010fea0003900000 */
[----:B------:R-:W4:Y:S02]  /*9bc0*/  @!P0 SYNCS.PHASECHK.TRANS64 P0, [R19+URZ], R18 ;  /* 0x00000012130085a7 */ /* 0x000f24000800007f */
[----:B----4-:R-:W-:Y:S05]  /*9bd0*/  @!P0 BRA `(.L_x_25) ;  /* 0xfffffffc00ec8947 */ /* 0x010fea000383ffff */
[----:B------:R-:W-:Y:S05]  /*9be0*/  BRA `(.L_x_24) ;  /* 0xffffff8000707947 */ /* 0x000fea000383ffff */
.L_x_31:
[----:B-1----:R-:W-:-:S04]  /*9bf0*/  IMAD.U32 R21, RZ, RZ, UR9 ;  /* 0x00000009ff157e24 */ /* 0x002fc8000f8e00ff */
[----:B------:R1:W4:Y:S03]  /*9c00*/  SYNCS.PHASECHK.TRANS64.TRYWAIT P0, [R21+URZ], R20 ;  /* 0x00000014150075a7 */ /* 0x000326000800017f */
[----:B----4-:R-:W-:Y:S05]  /*9c10*/  @!P0 NANOSLEEP.SYNCS 0x989680 ;  /* 0x009896800000895d */ /* 0x010fea0003900000 */
[----:B------:R-:W4:Y:S02]  /*9c20*/  @!P0 SYNCS.PHASECHK.TRANS64 P0, [R21+URZ], R20 ;  /* 0x00000014150085a7 */ /* 0x000f24000800007f */
[----:B----4-:R-:W-:Y:S05]  /*9c30*/  @!P0 BRA `(.L_x_31) ;  /* 0xfffffffc00ec8947 */ /* 0x010fea000383ffff */
[----:B------:R-:W-:Y:S05]  /*9c40*/  BRA `(.L_x_30) ;  /* 0xffffff8800a87947 */ /* 0x000fea000383ffff */
.L_x_39:
[----:B0-----:R-:W-:-:S04]  /*9c50*/  IMAD.U32 R19, RZ, RZ, UR15 ;  /* 0x0000000fff137e24 */ /* 0x001fc8000f8e00ff */
[----:B------:R0:W1:Y:S03]  /*9c60*/  SYNCS.PHASECHK.TRANS64.TRYWAIT P0, [R19+URZ+0x8], R18 ;  /* 0x00000812130075a7 */ /* 0x000066000800017f */
[----:B-1----:R-:W-:Y:S05]  /*9c70*/  @!P0 NANOSLEEP.SYNCS 0x989680 ;  /* 0x009896800000895d */ /* 0x002fea0003900000 */
[----:B------:R-:W1:Y:S02]  /*9c80*/  @!P0 SYNCS.PHASECHK.TRANS64 P0, [R19+URZ+0x8], R18 ;  /* 0x00000812130085a7 */ /* 0x000e64000800007f */
[----:B-1----:R-:W-:Y:S05]  /*9c90*/  @!P0 BRA `(.L_x_39) ;  /* 0xfffffffc00ec8947 */ /* 0x002fea000383ffff */
[----:B------:R-:W-:Y:S05]  /*9ca0*/  BRA `(.L_x_211) ;  /* 0xffffff9800147947 */ /* 0x000fea000383ffff */
.L_x_176:
[----:B------:R-:W-:Y:S01]  /*9cb0*/  BSSY B1, `(.L_x_212) ;  /* 0x0000006000017945 */ /* 0x000fe20003800000 */
[----:B------:R-:W-:-:S07]  /*9cc0*/  IMAD.MOV.U32 R10, RZ, RZ, -0x1 ;  /* 0xffffffffff0a7424 */ /* 0x000fce00078e00ff */
[----:B------:R-:W-:Y:S05]  /*9cd0*/  WARPSYNC.COLLECTIVE R10, `(.L_x_213) ;  /* 0x000000000a0c7348 */ /* 0x000fea0003c00000 */
[----:B------:R-:W-:Y:S02]  /*9ce0*/  ELECT P1, UR62, PT ;  /* 0x00000000003e782f */ /* 0x000fe40003820000 */
[----:B------:R-:W-:Y:S01]  /*9cf0*/  MOV R10, UR62 ;  /* 0x0000003e000a7c02 */ /* 0x000fe20008000f00 */
[----:B------:R-:W-:Y:S10]  /*9d00*/  ENDCOLLECTIVE ;  /* 0x000000000000791b */ /* 0x000ff40003800000 */
.L_x_213:
[----:B------:R-:W-:Y:S05]  /*9d10*/  BSYNC B1 ;  /* 0x0000000000017941 */ /* 0x000fea0003800000 */
.L_x_212:
[----:B------:R-:W-:Y:S05]  /*9d20*/  BRA `(.L_x_214) ;  /* 0xffffffe800087947 */ /* 0x000fea000383ffff */
.L_x_179:
[----:B-1----:R1:W2:Y:S02]  /*9d30*/  SYNCS.PHASECHK.TRANS64.TRYWAIT P1, [R21+URZ+0x90], R10 ;  /* 0x0000900a150075a7 */ /* 0x0022a4000802017f */
[----:B--2---:R-:W-:Y:S05]  /*9d40*/  @!P1 NANOSLEEP.SYNCS 0x989680 ;  /* 0x009896800000995d */ /* 0x004fea0003900000 */
[----:B------:R-:W2:Y:S02]  /*9d50*/  @!P1 SYNCS.PHASECHK.TRANS64 P1, [R21+URZ+0x90], R10 ;  /* 0x0000900a150095a7 */ /* 0x000ea4000802007f */
[----:B--2---:R-:W-:Y:S05]  /*9d60*/  @!P1 BRA `(.L_x_179) ;  /* 0xfffffffc00f09947 */ /* 0x004fea000383ffff */
[----:B------:R-:W-:Y:S05]  /*9d70*/  BRA `(.L_x_215) ;  /* 0xffffffe8003c7947 */ /* 0x000fea000383ffff */
.L_x_188:
[----:B------:R-:W-:Y:S01]  /*9d80*/  BSSY B0, `(.L_x_216) ;  /* 0x0000006000007945 */ /* 0x000fe20003800000 */
[----:B------:R-:W-:-:S07]  /*9d90*/  IMAD.MOV.U32 R10, RZ, RZ, -0x1 ;  /* 0xffffffffff0a7424 */ /* 0x000fce00078e00ff */
[----:B------:R-:W-:Y:S05]  /*9da0*/  WARPSYNC.COLLECTIVE R10, `(.L_x_217) ;  /* 0x000000000a0c7348 */ /* 0x000fea0003c00000 */
[----:B------:R-:W-:Y:S02]  /*9db0*/  ELECT P1, UR62, PT ;  /* 0x00000000003e782f */ /* 0x000fe40003820000 */
[----:B------:R-:W-:Y:S01]  /*9dc0*/  MOV R10, UR62 ;  /* 0x0000003e000a7c02 */ /* 0x000fe20008000f00 */
[----:B------:R-:W-:Y:S10]  /*9dd0*/  ENDCOLLECTIVE ;  /* 0x000000000000791b */ /* 0x000ff40003800000 */
.L_x_217:
[----:B------:R-:W-:Y:S05]  /*9de0*/  BSYNC B0 ;  /* 0x0000000000007941 */ /* 0x000fea0003800000 */
.L_x_216:
[----:B------:R-:W-:Y:S01]  /*9df0*/  PLOP3.LUT P0, PT, P1, PT, PT, 0x80, 0x0 ;  /* 0x000000000000781c */ /* 0x000fe20000f0f070 */
[----:B------:R-:W-:-:S12]  /*9e00*/  BRA `(.L_x_218) ;  /* 0xfffffff0009c7947 */ /* 0x000fd8000383ffff */
.L_x_192:
[----:B0-----:R0:W1:Y:S02]  /*9e10*/  SYNCS.PHASECHK.TRANS64.TRYWAIT P0, [R5+URZ], R2 ;  /* 0x00000002050075a7 */ /* 0x001064000800017f */
[----:B-1----:R-:W-:Y:S05]  /*9e20*/  @!P0 NANOSLEEP.SYNCS 0x989680 ;  /* 0x009896800000895d */ /* 0x002fea0003900000 */
[----:B------:R-:W1:Y:S02]  /*9e30*/  @!P0 SYNCS.PHASECHK.TRANS64 P0, [R5+URZ], R2 ;  /* 0x00000002050085a7 */ /* 0x000e64000800007f */
[----:B-1----:R-:W-:Y:S05]  /*9e40*/  @!P0 BRA `(.L_x_192) ;  /* 0xfffffffc00f08947 */ /* 0x002fea000383ffff */
[----:B------:R-:W-:Y:S05]  /*9e50*/  BRA `(.L_x_219) ;  /* 0xfffffff000dc7947 */ /* 0x000fea000383ffff */
.L_x_193:
[----:B0-----:R0:W1:Y:S02]  /*9e60*/  SYNCS.PHASECHK.TRANS64.TRYWAIT P0, [R7+URZ], R4 ;  /* 0x00000004070075a7 */ /* 0x001064000800017f */
[----:B-1----:R-:W-:Y:S05]  /*9e70*/  @!P0 NANOSLEEP.SYNCS 0x989680 ;  /* 0x009896800000895d */ /* 0x002fea0003900000 */
[----:B------:R-:W1:Y:S02]  /*9e80*/  @!P0 SYNCS.PHASECHK.TRANS64 P0, [R7+URZ], R4 ;  /* 0x00000004070085a7 */ /* 0x000e64000800007f */
[----:B-1----:R-:W-:Y:S05]  /*9e90*/  @!P0 BRA `(.L_x_193) ;  /* 0xfffffffc00f08947 */ /* 0x002fea000383ffff */
[----:B------:R-:W-:Y:S05]  /*9ea0*/  BRA `(.L_x_220) ;  /* 0xfffffff000ec7947 */ /* 0x000fea000383ffff */
.L_x_194:
[----:B0-----:R0:W1:Y:S02]  /*9eb0*/  SYNCS.PHASECHK.TRANS64.TRYWAIT P0, [R6+URZ], R5 ;  /* 0x00000005060075a7 */ /* 0x001064000800017f */
[----:B-1----:R-:W-:Y:S05]  /*9ec0*/  @!P0 NANOSLEEP.SYNCS 0x989680 ;  /* 0x009896800000895d */ /* 0x002fea0003900000 */
[----:B------:R-:W1:Y:S02]  /*9ed0*/  @!P0 SYNCS.PHASECHK.TRANS64 P0, [R6+URZ], R5 ;  /* 0x00000005060085a7 */ /* 0x000e64000800007f */
[----:B-1----:R-:W-:Y:S05]  /*9ee0*/  @!P0 BRA `(.L_x_194) ;  /* 0xfffffffc00f08947 */ /* 0x002fea000383ffff */
[----:B------:R-:W-:Y:S05]  /*9ef0*/  BRA `(.L_x_221) ;  /* 0xfffffff000fc7947 */ /* 0x000fea000383ffff */
.L_x_195:
[----:B0-----:R0:W1:Y:S02]  /*9f00*/  SYNCS.PHASECHK.TRANS64.TRYWAIT P0, [R9+URZ], R4 ;  /* 0x00000004090075a7 */ /* 0x001064000800017f */
[----:B-1----:R-:W-:Y:S05]  /*9f10*/  @!P0 NANOSLEEP.SYNCS 0x989680 ;  /* 0x009896800000895d */ /* 0x002fea0003900000 */
[----:B------:R-:W1:Y:S02]  /*9f20*/  @!P0 SYNCS.PHASECHK.TRANS64 P0, [R9+URZ], R4 ;  /* 0x00000004090085a7 */ /* 0x000e64000800007f */
[----:B-1----:R-:W-:Y:S05]  /*9f30*/  @!P0 BRA `(.L_x_195) ;  /* 0xfffffffc00f08947 */ /* 0x002fea000383ffff */
[----:B------:R-:W-:Y:S05]  /*9f40*/  BRA `(.L_x_222) ;  /* 0xfffffff4000c7947 */ /* 0x000fea000383ffff */
.L_x_196:
[----:B0-----:R0:W1:Y:S02]  /*9f50*/  SYNCS.PHASECHK.TRANS64.TRYWAIT P0, [R6+URZ], R5 ;  /* 0x00000005060075a7 */ /* 0x001064000800017f */
[----:B-1----:R-:W-:Y:S05]  /*9f60*/  @!P0 NANOSLEEP.SYNCS 0x989680 ;  /* 0x009896800000895d */ /* 0x002fea0003900000 */
[----:B------:R-:W1:Y:S02]  /*9f70*/  @!P0 SYNCS.PHASECHK.TRANS64 P0, [R6+URZ], R5 ;  /* 0x00000005060085a7 */ /* 0x000e64000800007f */
[----:B-1----:R-:W-:Y:S05]  /*9f80*/  @!P0 BRA `(.L_x_196) ;  /* 0xfffffffc00f08947 */ /* 0x002fea000383ffff */
[----:B------:R-:W-:Y:S05]  /*9f90*/  BRA `(.L_x_223) ;  /* 0xfffffff4001c7947 */ /* 0x000fea000383ffff */
.L_x_197:
[----:B0-----:R0:W1:Y:S02]  /*9fa0*/  SYNCS.PHASECHK.TRANS64.TRYWAIT P0, [R9+URZ], R4 ;  /* 0x00000004090075a7 */ /* 0x001064000800017f */
[----:B-1----:R-:W-:Y:S05]  /*9fb0*/  @!P0 NANOSLEEP.SYNCS 0x989680 ;  /* 0x009896800000895d */ /* 0x002fea0003900000 */
[----:B------:R-:W1:Y:S02]  /*9fc0*/  @!P0 SYNCS.PHASECHK.TRANS64 P0, [R9+URZ], R4 ;  /* 0x00000004090085a7 */ /* 0x000e64000800007f */
[----:B-1----:R-:W-:Y:S05]  /*9fd0*/  @!P0 BRA `(.L_x_197) ;  /* 0xfffffffc00f08947 */ /* 0x002fea000383ffff */
[----:B------:R-:W-:Y:S05]  /*9fe0*/  BRA `(.L_x_224) ;  /* 0xfffffff4002c7947 */ /* 0x000fea000383ffff */
.L_x_198:
[----:B0-----:R0:W1:Y:S02]  /*9ff0*/  SYNCS.PHASECHK.TRANS64.TRYWAIT P0, [R6+URZ], R5 ;  /* 0x00000005060075a7 */ /* 0x001064000800017f */
[----:B-1----:R-:W-:Y:S05]  /*a000*/  @!P0 NANOSLEEP.SYNCS 0x989680 ;  /* 0x009896800000895d */ /* 0x002fea0003900000 */
[----:B------:R-:W1:Y:S02]  /*a010*/  @!P0 SYNCS.PHASECHK.TRANS64 P0, [R6+URZ], R5 ;  /* 0x00000005060085a7 */ /* 0x000e64000800007f */
[----:B-1----:R-:W-:Y:S05]  /*a020*/  @!P0 BRA `(.L_x_198) ;  /* 0xfffffffc00f08947 */ /* 0x002fea000383ffff */
[----:B------:R-:W-:Y:S05]  /*a030*/  BRA `(.L_x_225) ;  /* 0xfffffff4003c7947 */ /* 0x000fea000383ffff */
.L_x_199:
[----:B0-----:R0:W1:Y:S02]  /*a040*/  SYNCS.PHASECHK.TRANS64.TRYWAIT P0, [R9+URZ], R4 ;  /* 0x00000004090075a7 */ /* 0x001064000800017f */
[----:B-1----:R-:W-:Y:S05]  /*a050*/  @!P0 NANOSLEEP.SYNCS 0x989680 ;  /* 0x009896800000895d */ /* 0x002fea0003900000 */
[----:B------:R-:W1:Y:S02]  /*a060*/  @!P0 SYNCS.PHASECHK.TRANS64 P0, [R9+URZ], R4 ;  /* 0x00000004090085a7 */ /* 0x000e64000800007f */
[----:B-1----:R-:W-:Y:S05]  /*a070*/  @!P0 BRA `(.L_x_199) ;  /* 0xfffffffc00f08947 */ /* 0x002fea000383ffff */
[----:B------:R-:W-:Y:S05]  /*a080*/  BRA `(.L_x_226) ;  /* 0xfffffff4004c7947 */ /* 0x000fea000383ffff */
.L_x_200:
[----:B0-----:R0:W1:Y:S02]  /*a090*/  SYNCS.PHASECHK.TRANS64.TRYWAIT P0, [R6+URZ], R5 ;  /* 0x00000005060075a7 */ /* 0x001064000800017f */
[----:B-1----:R-:W-:Y:S05]  /*a0a0*/  @!P0 NANOSLEEP.SYNCS 0x989680 ;  /* 0x009896800000895d */ /* 0x002fea0003900000 */
[----:B------:R-:W1:Y:S02]  /*a0b0*/  @!P0 SYNCS.PHASECHK.TRANS64 P0, [R6+URZ], R5 ;  /* 0x00000005060085a7 */ /* 0x000e64000800007f */
[----:B-1----:R-:W-:Y:S05]  /*a0c0*/  @!P0 BRA `(.L_x_200) ;  /* 0xfffffffc00f08947 */ /* 0x002fea000383ffff */
[----:B------:R-:W-:Y:S05]  /*a0d0*/  BRA `(.L_x_227) ;  /* 0xfffffff4005c7947 */ /* 0x000fea000383ffff */
.L_x_201:
[----:B0-----:R0:W1:Y:S02]  /*a0e0*/  SYNCS.PHASECHK.TRANS64.TRYWAIT P0, [R9+URZ], R4 ;  /* 0x00000004090075a7 */ /* 0x001064000800017f */
[----:B-1----:R-:W-:Y:S05]  /*a0f0*/  @!P0 NANOSLEEP.SYNCS 0x989680 ;  /* 0x009896800000895d */ /* 0x002fea0003900000 */
[----:B------:R-:W1:Y:S02]  /*a100*/  @!P0 SYNCS.PHASECHK.TRANS64 P0, [R9+URZ], R4 ;  /* 0x00000004090085a7 */ /* 0x000e64000800007f */
[----:B-1----:R-:W-:Y:S05]  /*a110*/  @!P0 BRA `(.L_x_201) ;  /* 0xfffffffc00f08947 */ /* 0x002fea000383ffff */
[----:B------:R-:W-:Y:S05]  /*a120*/  BRA `(.L_x_228) ;  /* 0xfffffff4006c7947 */ /* 0x000fea000383ffff */
.L_x_202:
[----:B0-----:R0:W1:Y:S02]  /*a130*/  SYNCS.PHASECHK.TRANS64.TRYWAIT P0, [R6+URZ], R5 ;  /* 0x00000005060075a7 */ /* 0x001064000800017f */
[----:B-1----:R-:W-:Y:S05]  /*a140*/  @!P0 NANOSLEEP.SYNCS 0x989680 ;  /* 0x009896800000895d */ /* 0x002fea0003900000 */
[----:B------:R-:W1:Y:S02]  /*a150*/  @!P0 SYNCS.PHASECHK.TRANS64 P0, [R6+URZ], R5 ;  /* 0x00000005060085a7 */ /* 0x000e64000800007f */
[----:B-1----:R-:W-:Y:S05]  /*a160*/  @!P0 BRA `(.L_x_202) ;  /* 0xfffffffc00f08947 */ /* 0x002fea000383ffff */
[----:B------:R-:W-:Y:S05]  /*a170*/  BRA `(.L_x_229) ;  /* 0xfffffff4007c7947 */ /* 0x000fea000383ffff */
.L_x_203:
[----:B0-----:R0:W1:Y:S02]  /*a180*/  SYNCS.PHASECHK.TRANS64.TRYWAIT P0, [R9+URZ], R4 ;  /* 0x00000004090075a7 */ /* 0x001064000800017f */
[----:B-1----:R-:W-:Y:S05]  /*a190*/  @!P0 NANOSLEEP.SYNCS 0x989680 ;  /* 0x009896800000895d */ /* 0x002fea0003900000 */
[----:B------:R-:W1:Y:S02]  /*a1a0*/  @!P0 SYNCS.PHASECHK.TRANS64 P0, [R9+URZ], R4 ;  /* 0x00000004090085a7 */ /* 0x000e64000800007f */
[----:B-1----:R-:W-:Y:S05]  /*a1b0*/  @!P0 BRA `(.L_x_203) ;  /* 0xfffffffc00f08947 */ /* 0x002fea000383ffff */
[----:B------:R-:W-:Y:S05]  /*a1c0*/  BRA `(.L_x_230) ;  /* 0xfffffff4008c7947 */ /* 0x000fea000383ffff */
.L_x_204:
[----:B0-----:R0:W1:Y:S02]  /*a1d0*/  SYNCS.PHASECHK.TRANS64.TRYWAIT P0, [R6+URZ], R5 ;  /* 0x00000005060075a7 */ /* 0x001064000800017f */
[----:B-1----:R-:W-:Y:S05]  /*a1e0*/  @!P0 NANOSLEEP.SYNCS 0x989680 ;  /* 0x009896800000895d */ /* 0x002fea0003900000 */
[----:B------:R-:W1:Y:S02]  /*a1f0*/  @!P0 SYNCS.PHASECHK.TRANS64 P0, [R6+URZ], R5 ;  /* 0x00000005060085a7 */ /* 0x000e64000800007f */
[----:B-1----:R-:W-:Y:S05]  /*a200*/  @!P0 BRA `(.L_x_204) ;  /* 0xfffffffc00f08947 */ /* 0x002fea000383ffff */
[----:B------:R-:W-:Y:S05]  /*a210*/  BRA `(.L_x_231) ;  /* 0xfffffff4009c7947 */ /* 0x000fea000383ffff */
.L_x_205:
[----:B0-----:R0:W1:Y:S02]  /*a220*/  SYNCS.PHASECHK.TRANS64.TRYWAIT P0, [R9+URZ], R4 ;  /* 0x00000004090075a7 */ /* 0x001064000800017f */
[----:B-1----:R-:W-:Y:S05]  /*a230*/  @!P0 NANOSLEEP.SYNCS 0x989680 ;  /* 0x009896800000895d */ /* 0x002fea0003900000 */
[----:B------:R-:W1:Y:S02]  /*a240*/  @!P0 SYNCS.PHASECHK.TRANS64 P0, [R9+URZ], R4 ;  /* 0x00000004090085a7 */ /* 0x000e64000800007f */
[----:B-1----:R-:W-:Y:S05]  /*a250*/  @!P0 BRA `(.L_x_205) ;  /* 0xfffffffc00f08947 */ /* 0x002fea000383ffff */
[----:B------:R-:W-:Y:S05]  /*a260*/  BRA `(.L_x_232) ;  /* 0xfffffff400ac7947 */ /* 0x000fea000383ffff */
.L_x_206:
[----:B0-----:R0:W1:Y:S02]  /*a270*/  SYNCS.PHASECHK.TRANS64.TRYWAIT P0, [R6+URZ], R5 ;  /* 0x00000005060075a7 */ /* 0x001064000800017f */
[----:B-1----:R-:W-:Y:S05]  /*a280*/  @!P0 NANOSLEEP.SYNCS 0x989680 ;  /* 0x009896800000895d */ /* 0x002fea0003900000 */
[----:B------:R-:W1:Y:S02]  /*a290*/  @!P0 SYNCS.PHASECHK.TRANS64 P0, [R6+URZ], R5 ;  /* 0x00000005060085a7 */ /* 0x000e64000800007f */
[----:B-1----:R-:W-:Y:S05]  /*a2a0*/  @!P0 BRA `(.L_x_206) ;  /* 0xfffffffc00f08947 */ /* 0x002fea000383ffff */
[----:B------:R-:W-:Y:S05]  /*a2b0*/  BRA `(.L_x_233) ;  /* 0xfffffff400bc7947 */ /* 0x000fea000383ffff */
.L_x_207:
[----:B0-----:R0:W1:Y:S02]  /*a2c0*/  SYNCS.PHASECHK.TRANS64.TRYWAIT P0, [R9+URZ], R4 ;  /* 0x00000004090075a7 */ /* 0x001064000800017f */
[----:B-1----:R-:W-:Y:S05]  /*a2d0*/  @!P0 NANOSLEEP.SYNCS 0x989680 ;  /* 0x009896800000895d */ /* 0x002fea0003900000 */
[----:B------:R-:W1:Y:S02]  /*a2e0*/  @!P0 SYNCS.PHASECHK.TRANS64 P0, [R9+URZ], R4 ;  /* 0x00000004090085a7 */ /* 0x000e64000800007f */
[----:B-1----:R-:W-:Y:S05]  /*a2f0*/  @!P0 BRA `(.L_x_207) ;  /* 0xfffffffc00f08947 */ /* 0x002fea000383ffff */
[----:B------:R-:W-:Y:S05]  /*a300*/  BRA `(.L_x_234) ;  /* 0xfffffff400cc7947 */ /* 0x000fea000383ffff */
.L_x_208:
[----:B0-----:R0:W1:Y:S02]  /*a310*/  SYNCS.PHASECHK.TRANS64.TRYWAIT P0, [R6+URZ], R5 ;  /* 0x00000005060075a7 */ /* 0x001064000800017f */
[----:B-1----:R-:W-:Y:S05]  /*a320*/  @!P0 NANOSLEEP.SYNCS 0x989680 ;  /* 0x009896800000895d */ /* 0x002fea0003900000 */
[----:B------:R-:W1:Y:S02]  /*a330*/  @!P0 SYNCS.PHASECHK.TRANS64 P0, [R6+URZ], R5 ;  /* 0x00000005060085a7 */ /* 0x000e64000800007f */
[----:B-1----:R-:W-:Y:S05]  /*a340*/  @!P0 BRA `(.L_x_208) ;  /* 0xfffffffc00f08947 */ /* 0x002fea000383ffff */
[----:B------:R-:W-:Y:S05]  /*a350*/  BRA `(.L_x_235) ;  /* 0xfffffff400d47947 */ /* 0x000fea000383ffff */
.L_x_236:
[----:B------:R-:W-:-:S00]  /*a360*/  BRA `(.L_x_236) ;  /* 0xfffffffc00fc7947 */ /* 0x000fc0000383ffff */
[----:B------:R-:W-:-:S00]  /*a370*/  NOP ;  /* 0x0000000000007918 */ /* 0x000fc00000000000 */
        /* <DEDUP_REMOVED lines=8> */
.L_x_237:


//--------------------- .nv.shared._ZN7cutlass13device_kernelINS_4gemm6kernel13GemmUniversalIN4cute5tupleIJiiiiEEENS1_10collective13CollectiveMmaINS1_37MainloopSm90TmaGmmaWarpSpecializedFP8ILi18ENS5_IJNS4_1CILi4EEENSA_ILi1EEESC_EEENS1_32KernelTmaWarpSpecializedPingpongEEENS5_IJNSA_ILi64EEENSA_ILi128EEESG_EEENS_12float_e4m3_tENS5_IJlSC_lEEESJ_SK_NS4_8TiledMMAINS4_8MMA_AtomIJNS4_4SM904GMMA31MMA_64x128x32_F32E4M3E4M3_SS_TNILNSO_7ScaleInE1ELSQ_1EEEEEENS4_6LayoutINS5_IJSC_SC_SC_EEENS5_IJNSA_ILi0EEESV_SV_EEEEENS5_IJNS4_10UnderscoreESY_SY_EEEEENS4_13SM90_TMA_LOADENS4_14ComposedLayoutINS4_7SwizzleILi2ELi4ELi3EEENS4_18smem_ptr_flag_bitsILi8EEENST_INS5_IJNSA_ILi8EEESG_EEENS5_IJSG_SC_EEEEEEEvNS4_8identityENS4_23SM90_TMA_LOAD_MULTICASTES1B_vS1C_EENS_8epilogue10collective6detail29Sm90TmaWarpSpecializedAdapterINS1G_15DefaultEpilogueISJ_SK_SK_NS1F_6thread17LinearCombinationISJ_Li1EffLNS1K_9ScaleType4KindE0ELNS_15FloatRoundStyleE2ESJ_EENS1_15EpilogueDefaultEEEEEvvEEEEvNT_6ParamsE --------------------------
	.section	.nv.shared._ZN7cutlass13device_kernelINS_4gemm6kernel13GemmUniversalIN4cute5tupleIJiiiiEEENS1_10collective13CollectiveMmaINS1_37MainloopSm90TmaGmmaWarpSpecializedFP8ILi18ENS5_IJNS4_1CILi4EEENSA_ILi1EEESC_EEENS1_32KernelTmaWarpSpecializedPingpongEEENS5_IJNSA_ILi64EEENSA_ILi128EEESG_EEENS_12float_e4m3_tENS5_IJlSC_lEEESJ_SK_NS4_8TiledMMAINS4_8MMA_AtomIJNS4_4SM904GMMA31MMA_64x128x32_F32E4M3E4M3_SS_TNILNSO_7ScaleInE1ELSQ_1EEEEEENS4_6LayoutINS5_IJSC_SC_SC_EEENS5_IJNSA_ILi0EEESV_SV_EEEEENS5_IJNS4_10UnderscoreESY_SY_EEEEENS4_13SM90_TMA_LOADENS4_14ComposedLayoutINS4_7SwizzleILi2ELi4ELi3EEENS4_18smem_ptr_flag_bitsILi8EEENST_INS5_IJNSA_ILi8EEESG_EEENS5_IJSG_SC_EEEEEEEvNS4_8identityENS4_23SM90_TMA_LOAD_MULTICASTES1B_vS1C_EENS_8epilogue10collective6detail29Sm90TmaWarpSpecializedAdapterINS1G_15DefaultEpilogueISJ_SK_SK_NS1F_6thread17LinearCombinationISJ_Li1EffLNS1K_9ScaleType4KindE0ELNS_15FloatRoundStyleE2ESJ_EENS1_15EpilogueDefaultEEEEEvvEEEEvNT_6ParamsE,"aw",@nobits
	.sectionflags	@""
	.align	16
	.zero		1024


//--------------------- .nv.shared.reserved.0     --------------------------
	.section	.nv.shared.reserved.0,"aw",@nobits
	.weak		__nv_reservedSMEM_offset_0_alias
	.size		__nv_reservedSMEM_offset_0_alias, 0, 0
	.other		__nv_reservedSMEM_offset_0_alias,@"STO_CUDA_RESERVED_SHARED STV_DEFAULT"
__nv_reservedSMEM_offset_0_alias:
	.zero		0


//--------------------- .nv.global                --------------------------
	.section	.nv.global,"aw",@nobits
.nv.global:
	.type		_ZN40_INTERNAL_6952c5fa_4_k_cu_c62723a3_258114cute1_E,@object
	.size		_ZN40_INTERNAL_6952c5fa_4_k_cu_c62723a3_258114cute1_E,(_ZN40_INTERNAL_6952c5fa_4_k_cu_c62723a3_258114cuda3std3__45__cpo6cbeginE - _ZN40_INTERNAL_6952c5fa_4_k_cu_c62723a3_258114cute1_E)
_ZN40_INTERNAL_6952c5fa_4_k_cu_c62723a3_258114cute1_E:
	.zero		1
	.type		_ZN40_INTERNAL_6952c5fa_4_k_cu_c62723a3_258114cuda3std3__45__cpo6cbeginE,@object
	.size		_ZN40_INTERNAL_6952c5fa_4_k_cu_c62723a3_258114cuda3std3__45__cpo6cbeginE,(_ZN40_INTERNAL_6952c5fa_4_k_cu_c62723a3_258114cuda3std3__48in_placeE - _ZN40_INTERNAL_6952c5fa_4_k_cu_c62723a3_258114cuda3std3__45__cpo6cbeginE)
_ZN40_INTERNAL_6952c5fa_4_k_cu_c62723a3_258114cuda3std3__45__cpo6cbeginE:
	.zero		1
	.type		_ZN40_INTERNAL_6952c5fa_4_k_cu_c62723a3_258114cuda3std3__48in_placeE,@object
	.size		_ZN40_INTERNAL_6952c5fa_4_k_cu_c62723a3_258114cuda3std3__48in_placeE,(_ZN40_INTERNAL_6952c5fa_4_k_cu_c62723a3_258114cuda3std6ranges3__45__cpo9iter_moveE - _ZN40_INTERNAL_6952c5fa_4_k_cu_c62723a3_258114cuda3std3__48in_placeE)
_ZN40_INTERNAL_6952c5fa_4_k_cu_c62723a3_258114cuda3std3__48in_placeE:
	.zero		1
	.type		_ZN40_INTERNAL_6952c5fa_4_k_cu_c62723a3_258114cuda3std6ranges3__45__cpo9iter_moveE,@object
	.size		_ZN40_INTERNAL_6952c5fa_4_k_cu_c62723a3_258114cuda3std6ranges3__45__cpo9iter_moveE,(_ZN40_INTERNAL_6952c5fa_4_k_cu_c62723a3_258114cuda3std3__45__cpo5beginE - _ZN40_INTERNAL_6952c5fa_4_k_cu_c62723a3_258114cuda3std6ranges3__45__cpo9iter_moveE)
_ZN40_INTERNAL_6952c5fa_4_k_cu_c62723a3_258114cuda3std6ranges3__45__cpo9iter_moveE:
	.zero		1
	.type		_ZN40_INTERNAL_6952c5fa_4_k_cu_c62723a3_258114cuda3std3__45__cpo5beginE,@object
	.size		_ZN40_INTERNAL_6952c5fa_4_k_cu_c62723a3_258114cuda3std3__45__cpo5beginE,(_ZN40_INTERNAL_6952c5fa_4_k_cu_c62723a3_258114cuda3std3__442_GLOBAL__N__6952c5fa_4_k_cu_c62723a3_258116ignoreE - _ZN40_INTERNAL_6952c5fa_4_k_cu_c62723a3_258114cuda3std3__45__cpo5beginE)
_ZN40_INTERNAL_6952c5fa_4_k_cu_c62723a3_258114cuda3std3__45__cpo5beginE:
	.zero		1
	.type		_ZN40_INTERNAL_6952c5fa_4_k_cu_c62723a3_258114cuda3std3__442_GLOBAL__N__6952c5fa_4_k_cu_c62723a3_258116ignoreE,@object
	.size		_ZN40_INTERNAL_6952c5fa_4_k_cu_c62723a3_258114cuda3std3__442_GLOBAL__N__6952c5fa_4_k_cu_c62723a3_258116ignoreE,(_ZN40_INTERNAL_6952c5fa_4_k_cu_c62723a3_258114cute7productE - _ZN40_INTERNAL_6952c5fa_4_k_cu_c62723a3_258114cuda3std3__442_GLOBAL__N__6952c5fa_4_k_cu_c62723a3_258116ignoreE)
_ZN40_INTERNAL_6952c5fa_4_k_cu_c62723a3_258114cuda3std3__442_GLOBAL__N__6952c5fa_4_k_cu_c62723a3_258116ignoreE:
	.zero		1
	.type		_ZN40_INTERNAL_6952c5fa_4_k_cu_c62723a3_258114cute7productE,@object
	.size		_ZN40_INTERNAL_6952c5fa_4_k_cu_c62723a3_258114cute7productE,(_ZN40_INTERNAL_6952c5fa_4_k_cu_c62723a3_258114cuda3std3__45__cpo3endE - _ZN40_INTERNAL_6952c5fa_4_k_cu_c62723a3_258114cute7productE)
_ZN40_INTERNAL_6952c5fa_4_k_cu_c62723a3_258114cute7productE:
	.zero		1
	.type		_ZN40_INTERNAL_6952c5fa_4_k_cu_c62723a3_258114cuda3std3__45__cpo3endE,@object
	.size		_ZN40_INTERNAL_6952c5fa_4_k_cu_c62723a3_258114cuda3std3__45__cpo3endE,(_ZN40_INTERNAL_6952c5fa_4_k_cu_c62723a3_258114cuda3std3__419piecewise_constructE - _ZN40_INTERNAL_6952c5fa_4_k_cu_c62723a3_258114cuda3std3__45__cpo3endE)
_ZN40_INTERNAL_6952c5fa_4_k_cu_c62723a3_258114cuda3std3__45__cpo3endE:
	.zero		1
	.type		_ZN40_INTERNAL_6952c5fa_4_k_cu_c62723a3_258114cuda3std3__419piecewise_constructE,@object
	.size		_ZN40_INTERNAL_6952c5fa_4_k_cu_c62723a3_258114cuda3std3__419piecewise_constructE,(_ZN40_INTERNAL_6952c5fa_4_k_cu_c62723a3_258114cuda3std3__45__cpo4cendE - _ZN40_INTERNAL_6952c5fa_4_k_cu_c62723a3_258114cuda3std3__419piecewise_constructE)
_ZN40_INTERNAL_6952c5fa_4_k_cu_c62723a3_258114cuda3std3__419piecewise_constructE:
	.zero		1
	.type		_ZN40_INTERNAL_6952c5fa_4_k_cu_c62723a3_258114cuda3std3__45__cpo4cendE,@object
	.size		_ZN40_INTERNAL_6952c5fa_4_k_cu_c62723a3_258114cuda3std3__45__cpo4cendE,(_ZN40_INTERNAL_6952c5fa_4_k_cu_c62723a3_258114cuda3std6ranges3__45__cpo4swapE - _ZN40_INTERNAL_6952c5fa_4_k_cu_c62723a3_258114cuda3std3__45__cpo4cendE)
_ZN40_INTERNAL_6952c5fa_4_k_cu_c62723a3_258114cuda3std3__45__cpo4cendE:
	.zero		1
	.type		_ZN40_INTERNAL_6952c5fa_4_k_cu_c62723a3_258114cuda3std6ranges3__45__cpo4swapE,@object
	.size		_ZN40_INTERNAL_6952c5fa_4_k_cu_c62723a3_258114cuda3std6ranges3__45__cpo4swapE,(.L_7 - _ZN40_INTERNAL_6952c5fa_4_k_cu_c62723a3_258114cuda3std6ranges3__45__cpo4swapE)
_ZN40_INTERNAL_6952c5fa_4_k_cu_c62723a3_258114cuda3std6ranges3__45__cpo4swapE:
	.zero		1
.L_7:


//--------------------- .nv.constant0._ZN7cutlass13device_kernelINS_4gemm6kernel13GemmUniversalIN4cute5tupleIJiiiiEEENS1_10collective13CollectiveMmaINS1_37MainloopSm90TmaGmmaWarpSpecializedFP8ILi18ENS5_IJNS4_1CILi4EEENSA_ILi1EEESC_EEENS1_32KernelTmaWarpSpecializedPingpongEEENS5_IJNSA_ILi64EEENSA_ILi128EEESG_EEENS_12float_e4m3_tENS5_IJlSC_lEEESJ_SK_NS4_8TiledMMAINS4_8MMA_AtomIJNS4_4SM904GMMA31MMA_64x128x32_F32E4M3E4M3_SS_TNILNSO_7ScaleInE1ELSQ_1EEEEEENS4_6LayoutINS5_IJSC_SC_SC_EEENS5_IJNSA_ILi0EEESV_SV_EEEEENS5_IJNS4_10UnderscoreESY_SY_EEEEENS4_13SM90_TMA_LOADENS4_14ComposedLayoutINS4_7SwizzleILi2ELi4ELi3EEENS4_18smem_ptr_flag_bitsILi8EEENST_INS5_IJNSA_ILi8EEESG_EEENS5_IJSG_SC_EEEEEEEvNS4_8identityENS4_23SM90_TMA_LOAD_MULTICASTES1B_vS1C_EENS_8epilogue10collective6detail29Sm90TmaWarpSpecializedAdapterINS1G_15DefaultEpilogueISJ_SK_SK_NS1F_6thread17LinearCombinationISJ_Li1EffLNS1K_9ScaleType4KindE0ELNS_15FloatRoundStyleE2ESJ_EENS1_15EpilogueDefaultEEEEEvvEEEEvNT_6ParamsE --------------------------
	.section	.nv.constant0._ZN7cutlass13device_kernelINS_4gemm6kernel13GemmUniversalIN4cute5tupleIJiiiiEEENS1_10collective13CollectiveMmaINS1_37MainloopSm90TmaGmmaWarpSpecializedFP8ILi18ENS5_IJNS4_1CILi4EEENSA_ILi1EEESC_EEENS1_32KernelTmaWarpSpecializedPingpongEEENS5_IJNSA_ILi64EEENSA_ILi128EEESG_EEENS_12float_e4m3_tENS5_IJlSC_lEEESJ_SK_NS4_8TiledMMAINS4_8MMA_AtomIJNS4_4SM904GMMA31MMA_64x128x32_F32E4M3E4M3_SS_TNILNSO_7ScaleInE1ELSQ_1EEEEEENS4_6LayoutINS5_IJSC_SC_SC_EEENS5_IJNSA_ILi0EEESV_SV_EEEEENS5_IJNS4_10UnderscoreESY_SY_EEEEENS4_13SM90_TMA_LOADENS4_14ComposedLayoutINS4_7SwizzleILi2ELi4ELi3EEENS4_18smem_ptr_flag_bitsILi8EEENST_INS5_IJNSA_ILi8EEESG_EEENS5_IJSG_SC_EEEEEEEvNS4_8identityENS4_23SM90_TMA_LOAD_MULTICASTES1B_vS1C_EENS_8epilogue10collective6detail29Sm90TmaWarpSpecializedAdapterINS1G_15DefaultEpilogueISJ_SK_SK_NS1F_6thread17LinearCombinationISJ_Li1EffLNS1K_9ScaleType4KindE0ELNS_15FloatRoundStyleE2ESJ_EENS1_15EpilogueDefaultEEEEEvvEEEEvNT_6ParamsE,"a",@progbits
	.sectionflags	@""
	.align	4
.nv.constant0._ZN7cutlass13device_kernelINS_4gemm6kernel13GemmUniversalIN4cute5tupleIJiiiiEEENS1_10collective13CollectiveMmaINS1_37MainloopSm90TmaGmmaWarpSpecializedFP8ILi18ENS5_IJNS4_1CILi4EEENSA_ILi1EEESC_EEENS1_32KernelTmaWarpSpecializedPingpongEEENS5_IJNSA_ILi64EEENSA_ILi128EEESG_EEENS_12float_e4m3_tENS5_IJlSC_lEEESJ_SK_NS4_8TiledMMAINS4_8MMA_AtomIJNS4_4SM904GMMA31MMA_64x128x32_F32E4M3E4M3_SS_TNILNSO_7ScaleInE1ELSQ_1EEEEEENS4_6LayoutINS5_IJSC_SC_SC_EEENS5_IJNSA_ILi0EEESV_SV_EEEEENS5_IJNS4_10UnderscoreESY_SY_EEEEENS4_13SM90_TMA_LOADENS4_14ComposedLayoutINS4_7SwizzleILi2ELi4ELi3EEENS4_18smem_ptr_flag_bitsILi8EEENST_INS5_IJNSA_ILi8EEESG_EEENS5_IJSG_SC_EEEEEEEvNS4_8identityENS4_23SM90_TMA_LOAD_MULTICASTES1B_vS1C_EENS_8epilogue10collective6detail29Sm90TmaWarpSpecializedAdapterINS1G_15DefaultEpilogueISJ_SK_SK_NS1F_6thread17LinearCombinationISJ_Li1EffLNS1K_9ScaleType4KindE0ELNS_15FloatRoundStyleE2ESJ_EENS1_15EpilogueDefaultEEEEEvvEEEEvNT_6ParamsE:
	.zero		1664


//--------------------- SYMBOLS --------------------------

	.type		.nv.reservedSmem.offset0,@object
	.size		.nv.reservedSmem.offset0,0x4
